	.headerflags	@"EF_CUDA_TEXMODE_UNIFIED EF_CUDA_64BIT_ADDRESS EF_CUDA_ACCELERATORS EF_CUDA_SM90 EF_CUDA_VIRTUAL_SM(EF_CUDA_SM90)"
	.elftype	@"ET_EXEC"


//--------------------- .nv.info                  --------------------------
	.section	.nv.info,"",@"SHT_CUDA_INFO"
	.align	4


	//----- nvinfo : EIATTR_REGCOUNT
	.align		4
        /*0000*/ 	.byte	0x04, 0x2f
        /*0002*/ 	.short	(.L_1 - .L_0)
	.align		4
.L_0:
        /*0004*/ 	.word	index@(triton_poi_fused_max_pool2d_with_indices_39)
        /*0008*/ 	.word	0x00000050


	//----- nvinfo : EIATTR_MIN_STACK_SIZE
	.align		4
.L_1:
        /*000c*/ 	.byte	0x04, 0x12
        /*000e*/ 	.short	(.L_3 - .L_2)
	.align		4
.L_2:
        /*0010*/ 	.word	index@(triton_poi_fused_max_pool2d_with_indices_39)
        /*0014*/ 	.word	0x00000000


	//----- nvinfo : EIATTR_FRAME_SIZE
	.align		4
.L_3:
        /*0018*/ 	.byte	0x04, 0x11
        /*001a*/ 	.short	(.L_5 - .L_4)
	.align		4
.L_4:
        /*001c*/ 	.word	index@(triton_poi_fused_max_pool2d_with_indices_39)
        /*0020*/ 	.word	0x00000000


	//----- nvinfo : EIATTR_MIN_STACK_SIZE
	.align		4
.L_5:
        /*0024*/ 	.byte	0x04, 0x12
        /*0026*/ 	.short	(.L_7 - .L_6)
	.align		4
.L_6:
        /*0028*/ 	.word	index@(triton_poi_fused_max_pool2d_with_indices_39)
        /*002c*/ 	.word	0x00000000
.L_7:


//--------------------- .nv.info.triton_poi_fused_max_pool2d_with_indices_39 --------------------------
	.section	.nv.info.triton_poi_fused_max_pool2d_with_indices_39,"",@"SHT_CUDA_INFO"
	.sectionflags	@""
	.align	4


	//----- nvinfo : EIATTR_CUDA_API_VERSION
	.align		4
        /*0000*/ 	.byte	0x04, 0x37
        /*0002*/ 	.short	(.L_9 - .L_8)
.L_8:
        /*0004*/ 	.word	0x0000007c


	//----- nvinfo : EIATTR_KPARAM_INFO
	.align		4
.L_9:
        /*0008*/ 	.byte	0x04, 0x17
        /*000a*/ 	.short	(.L_11 - .L_10)
.L_10:
        /*000c*/ 	.word	0x00000000
        /*0010*/ 	.short	0x0003
        /*0012*/ 	.short	0x0018
        /*0014*/ 	.byte	0x00, 0xf0, 0x11, 0x00


	//----- nvinfo : EIATTR_KPARAM_INFO
	.align		4
.L_11:
        /*0018*/ 	.byte	0x04, 0x17
        /*001a*/ 	.short	(.L_13 - .L_12)
.L_12:
        /*001c*/ 	.word	0x00000000
        /*0020*/ 	.short	0x0002
        /*0022*/ 	.short	0x0010
        /*0024*/ 	.byte	0x00, 0xf4, 0x21, 0x00


	//----- nvinfo : EIATTR_KPARAM_INFO
	.align		4
.L_13:
        /*0028*/ 	.byte	0x04, 0x17
        /*002a*/ 	.short	(.L_15 - .L_14)
.L_14:
        /*002c*/ 	.word	0x00000000
        /*0030*/ 	.short	0x0001
        /*0032*/ 	.short	0x0008
        /*0034*/ 	.byte	0x00, 0xf4, 0x21, 0x00


	//----- nvinfo : EIATTR_KPARAM_INFO
	.align		4
.L_15:
        /*0038*/ 	.byte	0x04, 0x17
        /*003a*/ 	.short	(.L_17 - .L_16)
.L_16:
        /*003c*/ 	.word	0x00000000
        /*0040*/ 	.short	0x0000
        /*0042*/ 	.short	0x0000
        /*0044*/ 	.byte	0x00, 0xf4, 0x21, 0x00


	//----- nvinfo : EIATTR_SPARSE_MMA_MASK
	.align		4
.L_17:
        /*0048*/ 	.byte	0x03, 0x50
        /*004a*/ 	.short	0x0000


	//----- nvinfo : EIATTR_MAXREG_COUNT
	.align		4
        /*004c*/ 	.byte	0x03, 0x1b
        /*004e*/ 	.short	0x00ff


	//----- nvinfo : EIATTR_EXIT_INSTR_OFFSETS
	.align		4
        /*0050*/ 	.byte	0x04, 0x1c
        /*0052*/ 	.short	(.L_19 - .L_18)


	//   ....[0]....
.L_18:
        /*0054*/ 	.word	0x00002b10


	//----- nvinfo : EIATTR_REQNTID
	.align		4
.L_19:
        /*0058*/ 	.byte	0x04, 0x10
        /*005a*/ 	.short	(.L_21 - .L_20)
.L_20:
        /*005c*/ 	.word	0x00000080
        /*0060*/ 	.word	0x00000001
        /*0064*/ 	.word	0x00000001


	//----- nvinfo : EIATTR_CBANK_PARAM_SIZE
	.align		4
.L_21:
        /*0068*/ 	.byte	0x03, 0x19
        /*006a*/ 	.short	0x001c


	//----- nvinfo : EIATTR_PARAM_CBANK
	.align		4
        /*006c*/ 	.byte	0x04, 0x0a
        /*006e*/ 	.short	(.L_23 - .L_22)
	.align		4
.L_22:
        /*0070*/ 	.word	index@(.nv.constant0.triton_poi_fused_max_pool2d_with_indices_39)
        /*0074*/ 	.short	0x0210
        /*0076*/ 	.short	0x001c


	//----- nvinfo : EIATTR_SW_WAR
	.align		4
.L_23:
        /*0078*/ 	.byte	0x04, 0x36
        /*007a*/ 	.short	(.L_25 - .L_24)
.L_24:
        /*007c*/ 	.word	0x00000008
.L_25:


//--------------------- .nv.callgraph             --------------------------
	.section	.nv.callgraph,"",@"SHT_CUDA_CALLGRAPH"
	.align	4
	.sectionentsize	8
	.align		4
        /*0000*/ 	.word	0x00000000
	.align		4
        /*0004*/ 	.word	0xffffffff
	.align		4
        /*0008*/ 	.word	0x00000000
	.align		4
        /*000c*/ 	.word	0xfffffffe
	.align		4
        /*0010*/ 	.word	0x00000000
	.align		4
        /*0014*/ 	.word	0xfffffffd
	.align		4
        /*0018*/ 	.word	0x00000000
	.align		4
        /*001c*/ 	.word	0xfffffffc


//--------------------- .text.triton_poi_fused_max_pool2d_with_indices_39 --------------------------
	.section	.text.triton_poi_fused_max_pool2d_with_indices_39,"ax",@progbits
	.sectionflags	@"SHF_BARRIERS=1"
	.align	128
        .global         triton_poi_fused_max_pool2d_with_indices_39
        .type           triton_poi_fused_max_pool2d_with_indices_39,@function
        .size           triton_poi_fused_max_pool2d_with_indices_39,(.L_x_1 - triton_poi_fused_max_pool2d_with_indices_39)
        .other          triton_poi_fused_max_pool2d_with_indices_39,@"STO_CUDA_ENTRY STV_DEFAULT"
triton_poi_fused_max_pool2d_with_indices_39:
.text.triton_poi_fused_max_pool2d_with_indices_39:
[----:B------:R-:W-:Y:S01]  /*0000*/  LDC R1, c[0x0][0x28] ;  /* 0x00000a00ff017b82 */ /* 0x000fe20000000800 */
[----:B------:R-:W1:Y:S01]  /*0010*/  S2R R0, SR_TID.X ;  /* 0x0000000000007919 */ /* 0x000e620000002100 */
[----:B------:R-:W-:-:S06]  /*0020*/  IMAD.MOV.U32 R18, RZ, RZ, RZ ;  /* 0x000000ffff127224 */ /* 0x000fcc00078e00ff */
[----:B------:R-:W2:Y:S01]  /*0030*/  LDC.64 R76, c[0x0][0x210] ;  /* 0x00008400ff4c7b82 */ /* 0x000ea20000000a00 */
[----:B------:R-:W-:Y:S01]  /*0040*/  CS2R R12, SRZ ;  /* 0x00000000000c7805 */ /* 0x000fe2000001ff00 */
[----:B------:R-:W3:Y:S01]  /*0050*/  S2R R75, SR_CTAID.X ;  /* 0x00000000004b7919 */ /* 0x000ee20000002500 */
[----:B------:R-:W-:Y:S02]  /*0060*/  CS2R R14, SRZ ;  /* 0x00000000000e7805 */ /* 0x000fe4000001ff00 */
[----:B------:R-:W-:Y:S02]  /*0070*/  CS2R R8, SRZ ;  /* 0x0000000000087805 */ /* 0x000fe4000001ff00 */
[----:B------:R-:W-:Y:S01]  /*0080*/  CS2R R10, SRZ ;  /* 0x00000000000a7805 */ /* 0x000fe2000001ff00 */
[----:B------:R-:W-:Y:S01]  /*0090*/  ULDC.64 UR6, c[0x0][0x208] ;  /* 0x0000820000067ab9 */ /* 0x000fe20000000a00 */
[----:B------:R-:W4:Y:S01]  /*00a0*/  S2UR UR5, SR_CgaCtaId ;  /* 0x00000000000579c3 */ /* 0x000f220000008800 */
[----:B------:R-:W-:Y:S01]  /*00b0*/  UMOV UR4, 0x400 ;  /* 0x0000040000047882 */ /* 0x000fe20000000000 */
[----:B------:R-:W-:Y:S01]  /*00c0*/  ULDC.64 UR8, c[0x0][0x220] ;  /* 0x0000880000087ab9 */ /* 0x000fe20000000a00 */
[----:B-1----:R-:W-:-:S02]  /*00d0*/  IMAD.SHL.U32 R0, R0, 0x8, RZ ;  /* 0x0000000800007824 */ /* 0x002fc400078e00ff */
[----:B---3--:R-:W-:-:S03]  /*00e0*/  IMAD.SHL.U32 R75, R75, 0x400, RZ ;  /* 0x000004004b4b7824 */ /* 0x008fc600078e00ff */
[----:B------:R-:W-:-:S04]  /*00f0*/  LOP3.LUT R0, R0, 0x3f8, RZ, 0xc0, !PT ;  /* 0x000003f800007812 */ /* 0x000fc800078ec0ff */
[----:B------:R-:W-:-:S05]  /*0100*/  LOP3.LUT R19, R75, R0, RZ, 0xfc, !PT ;  /* 0x000000004b137212 */ /* 0x000fca00078efcff */
[----:B------:R-:W-:-:S05]  /*0110*/  IMAD.HI R0, R19, -0x77777777, R18 ;  /* 0x8888888913007827 */ /* 0x000fca00078e0212 */
[----:B------:R-:W-:-:S04]  /*0120*/  SHF.R.U32.HI R3, RZ, 0x1f, R0 ;  /* 0x0000001fff037819 */ /* 0x000fc80000011600 */
[CC--:B------:R-:W-:Y:S02]  /*0130*/  LEA.HI.SX32 R46, R0.reuse, R3.reuse, 0x18 ;  /* 0x00000003002e7211 */ /* 0x0c0fe400078fc2ff */
[----:B------:R-:W-:Y:S02]  /*0140*/  LEA.HI.SX32 R0, R0, R3, 0x14 ;  /* 0x0000000300007211 */ /* 0x000fe400078fa2ff */
[----:B------:R-:W-:Y:S02]  /*0150*/  LEA.HI R2, R46, R46, RZ, 0x4 ;  /* 0x0000002e2e027211 */ /* 0x000fe400078f20ff */
[----:B------:R-:W-:Y:S02]  /*0160*/  LEA.HI R4, R0, R0, RZ, 0x4 ;  /* 0x0000000000047211 */ /* 0x000fe400078f20ff */
[----:B------:R-:W-:Y:S02]  /*0170*/  LOP3.LUT R3, R2, 0xfffffff0, RZ, 0xc0, !PT ;  /* 0xfffffff002037812 */ /* 0x000fe400078ec0ff */
[----:B------:R-:W-:-:S03]  /*0180*/  LOP3.LUT R5, R4, 0xfffffff0, RZ, 0xc0, !PT ;  /* 0xfffffff004057812 */ /* 0x000fc600078ec0ff */
[----:B------:R-:W-:Y:S02]  /*0190*/  IMAD.IADD R46, R46, 0x1, -R3 ;  /* 0x000000012e2e7824 */ /* 0x000fe400078e0a03 */
[----:B------:R-:W-:Y:S02]  /*01a0*/  IMAD.IADD R54, R0, 0x1, -R5 ;  /* 0x0000000100367824 */ /* 0x000fe400078e0a05 */
[C---:B------:R-:W-:Y:S01]  /*01b0*/  VIADD R3, R19.reuse, 0xffffe020 ;  /* 0xffffe02013037836 */ /* 0x040fe20000000000 */
[C---:B------:R-:W-:Y:S01]  /*01c0*/  ISETP.GT.AND P1, PT, R46.reuse, RZ, PT ;  /* 0x000000ff2e00720c */ /* 0x040fe20003f24270 */
[----:B------:R-:W-:Y:S01]  /*01d0*/  VIADD R5, R19, 0xffffe200 ;  /* 0xffffe20013057836 */ /* 0x000fe20000000000 */
[----:B------:R-:W-:Y:S01]  /*01e0*/  ISETP.GT.AND P3, PT, R46, -0x1, PT ;  /* 0xffffffff2e00780c */ /* 0x000fe20003f64270 */
[--C-:B--2---:R-:W-:Y:S01]  /*01f0*/  IMAD.WIDE R2, R3, 0x4, R76.reuse ;  /* 0x0000000403027825 */ /* 0x104fe200078e024c */
[C---:B------:R-:W-:Y:S02]  /*0200*/  ISETP.GT.AND P4, PT, R54.reuse, RZ, P1 ;  /* 0x000000ff3600720c */ /* 0x040fe40000f84270 */
[----:B------:R-:W-:Y:S01]  /*0210*/  ISETP.GT.AND P3, PT, R54, RZ, P3 ;  /* 0x000000ff3600720c */ /* 0x000fe20001f64270 */
[----:B------:R-:W-:-:S10]  /*0220*/  IMAD.WIDE R4, R5, 0x4, R76 ;  /* 0x0000000405047825 */ /* 0x000fd400078e024c */
[----:B------:R-:W2:Y:S04]  /*0230*/  @P4 LDG.E.128 R12, desc[UR6][R2.64] ;  /* 0x00000006020c4981 */ /* 0x000ea8000c1e1d00 */
[----:B------:R-:W3:Y:S01]  /*0240*/  @P3 LDG.E.128 R8, desc[UR6][R4.64] ;  /* 0x0000000604083981 */ /* 0x000ee2000c1e1d00 */
[----:B------:R-:W-:Y:S01]  /*0250*/  VIADD R39, R46, 0x1 ;  /* 0x000000012e277836 */ /* 0x000fe20000000000 */
[----:B--2---:R-:W-:Y:S02]  /*0260*/  SEL R12, R12, 0xff800000, P4 ;  /* 0xff8000000c0c7807 */ /* 0x004fe40002000000 */
[----:B------:R-:W-:Y:S02]  /*0270*/  SEL R0, R13, 0xff800000, P4 ;  /* 0xff8000000d007807 */ /* 0x000fe40002000000 */
[----:B---3--:R-:W-:-:S02]  /*0280*/  SEL R17, R8, 0xff800000, P3 ;  /* 0xff80000008117807 */ /* 0x008fc40001800000 */
[----:B------:R-:W-:Y:S01]  /*0290*/  SEL R21, R9, 0xff800000, P3 ;  /* 0xff80000009157807 */ /* 0x000fe20001800000 */
[----:B------:R-:W-:Y:S01]  /*02a0*/  VIADD R9, R19, 0xffffe3e0 ;  /* 0xffffe3e013097836 */ /* 0x000fe20000000000 */
[----:B------:R-:W-:Y:S02]  /*02b0*/  FSETP.GT.AND P6, PT, R17, R12, PT ;  /* 0x0000000c1100720b */ /* 0x000fe40003fc4000 */
[----:B------:R-:W-:Y:S01]  /*02c0*/  FSETP.GT.AND P5, PT, R21, R0, PT ;  /* 0x000000001500720b */ /* 0x000fe20003fa4000 */
[----:B------:R-:W-:Y:S01]  /*02d0*/  IMAD.WIDE R8, R9, 0x4, R76 ;  /* 0x0000000409087825 */ /* 0x000fe200078e024c */
[----:B------:R-:W-:Y:S02]  /*02e0*/  SEL R14, R14, 0xff800000, P4 ;  /* 0xff8000000e0e7807 */ /* 0x000fe40002000000 */
[----:B------:R-:W-:Y:S02]  /*02f0*/  SEL R23, R10, 0xff800000, P3 ;  /* 0xff8000000a177807 */ /* 0x000fe40001800000 */
[----:B------:R-:W-:-:S02]  /*0300*/  FSETP.NAN.AND P0, PT, R17, R17, PT ;  /* 0x000000111100720b */ /* 0x000fc40003f08000 */
[----:B------:R-:W-:Y:S02]  /*0310*/  FSETP.GT.AND P2, PT, R23, R14, PT ;  /* 0x0000000e1700720b */ /* 0x000fe40003f44000 */
[----:B------:R-:W-:Y:S02]  /*0320*/  SEL R15, R15, 0xff800000, P4 ;  /* 0xff8000000f0f7807 */ /* 0x000fe40002000000 */
[----:B------:R-:W-:Y:S02]  /*0330*/  @!P6 SEL R17, R17, R12, P0 ;  /* 0x0000000c1111e207 */ /* 0x000fe40000000000 */
[----:B------:R-:W-:Y:S02]  /*0340*/  CS2R R12, SRZ ;  /* 0x00000000000c7805 */ /* 0x000fe4000001ff00 */
[----:B------:R-:W-:Y:S02]  /*0350*/  FSETP.NAN.AND P0, PT, R21, R21, PT ;  /* 0x000000151500720b */ /* 0x000fe40003f08000 */
[----:B------:R-:W-:-:S02]  /*0360*/  P2R R3, PR, RZ, 0x4 ;  /* 0x00000004ff037803 */ /* 0x000fc40000000000 */
[----:B------:R-:W-:Y:S02]  /*0370*/  @!P5 SEL R21, R21, R0, P0 ;  /* 0x000000001515d207 */ /* 0x000fe40000000000 */
[----:B------:R-:W-:Y:S02]  /*0380*/  FSETP.NAN.AND P0, PT, R23, R23, PT ;  /* 0x000000171700720b */ /* 0x000fe40003f08000 */
[----:B------:R-:W-:Y:S02]  /*0390*/  SEL R0, R11, 0xff800000, P3 ;  /* 0xff8000000b007807 */ /* 0x000fe40001800000 */
[----:B------:R-:W-:Y:S02]  /*03a0*/  @!P2 SEL R23, R23, R14, P0 ;  /* 0x0000000e1717a207 */ /* 0x000fe40000000000 */
[C---:B------:R-:W-:Y:S02]  /*03b0*/  FSETP.GT.AND P2, PT, R0.reuse, R15, PT ;  /* 0x0000000f0000720b */ /* 0x040fe40003f44000 */
[----:B------:R-:W-:-:S02]  /*03c0*/  FSETP.NAN.AND P0, PT, R0, R0, PT ;  /* 0x000000000000720b */ /* 0x000fc40003f08000 */
[----:B------:R-:W-:Y:S02]  /*03d0*/  P2R R47, PR, RZ, 0x4 ;  /* 0x00000004ff2f7803 */ /* 0x000fe40000000000 */
[----:B------:R-:W-:Y:S02]  /*03e0*/  P2R R7, PR, RZ, 0x20 ;  /* 0x00000020ff077803 */ /* 0x000fe40000000000 */
[----:B------:R-:W-:-:S05]  /*03f0*/  P2R R18, PR, RZ, 0x40 ;  /* 0x00000040ff127803 */ /* 0x000fca0000000000 */
[----:B------:R-:W-:Y:S02]  /*0400*/  @!P2 SEL R0, R0, R15, P0 ;  /* 0x0000000f0000a207 */ /* 0x000fe40000000000 */
[----:B------:R-:W-:Y:S02]  /*0410*/  CS2R R14, SRZ ;  /* 0x00000000000e7805 */ /* 0x000fe4000001ff00 */
[----:B------:R-:W-:-:S04]  /*0420*/  ISETP.GE.U32.AND P0, PT, R39, 0x10, PT ;  /* 0x000000102700780c */ /* 0x000fc80003f06070 */
[----:B------:R-:W-:-:S13]  /*0430*/  ISETP.GT.AND P2, PT, R54, RZ, !P0 ;  /* 0x000000ff3600720c */ /* 0x000fda0004744270 */
[----:B------:R-:W2:Y:S02]  /*0440*/  @P2 LDG.E.128 R12, desc[UR6][R8.64] ;  /* 0x00000006080c2981 */ /* 0x000ea4000c1e1d00 */
[----:B--2---:R-:W-:Y:S02]  /*0450*/  SEL R5, R15, 0xff800000, P2 ;  /* 0xff8000000f057807 */ /* 0x004fe40001000000 */
[----:B------:R-:W-:Y:S02]  /*0460*/  SEL R2, R14, 0xff800000, P2 ;  /* 0xff8000000e027807 */ /* 0x000fe40001000000 */
[----:B------:R-:W-:Y:S02]  /*0470*/  CS2R R14, SRZ ;  /* 0x00000000000e7805 */ /* 0x000fe4000001ff00 */
[-C--:B------:R-:W-:Y:S02]  /*0480*/  FSETP.NAN.AND P5, PT, R5, R5.reuse, PT ;  /* 0x000000050500720b */ /* 0x080fe40003fa8000 */
[----:B------:R-:W-:-:S02]  /*0490*/  FSETP.GEU.AND P6, PT, R0, R5, PT ;  /* 0x000000050000720b */ /* 0x000fc40003fce000 */
[----:B------:R-:W-:Y:S02]  /*04a0*/  SEL R4, R12, 0xff800000, P2 ;  /* 0xff8000000c047807 */ /* 0x000fe40001000000 */
[----:B------:R-:W-:-:S07]  /*04b0*/  P2R R9, PR, RZ, 0x40 ;  /* 0x00000040ff097803 */ /* 0x000fce0000000000 */
[----:B------:R-:W-:Y:S02]  /*04c0*/  @!P5 SEL R5, R5, R0, !P6 ;  /* 0x000000000505d207 */ /* 0x000fe40007000000 */
[-C--:B------:R-:W-:Y:S02]  /*04d0*/  FSETP.NAN.AND P5, PT, R2, R2.reuse, PT ;  /* 0x000000020200720b */ /* 0x080fe40003fa8000 */
[----:B------:R-:W-:Y:S02]  /*04e0*/  FSETP.GEU.AND P6, PT, R23, R2, PT ;  /* 0x000000021700720b */ /* 0x000fe40003fce000 */
[----:B------:R-:W-:Y:S02]  /*04f0*/  SEL R0, R13, 0xff800000, P2 ;  /* 0xff8000000d007807 */ /* 0x000fe40001000000 */
[----:B------:R-:W-:Y:S02]  /*0500*/  CS2R R12, SRZ ;  /* 0x00000000000c7805 */ /* 0x000fe4000001ff00 */
[----:B------:R-:W-:-:S05]  /*0510*/  P2R R10, PR, RZ, 0x40 ;  /* 0x00000040ff0a7803 */ /* 0x000fca0000000000 */
[----:B------:R-:W-:Y:S02]  /*0520*/  @!P5 SEL R2, R2, R23, !P6 ;  /* 0x000000170202d207 */ /* 0x000fe40007000000 */
[-C--:B------:R-:W-:Y:S02]  /*0530*/  FSETP.NAN.AND P5, PT, R0, R0.reuse, PT ;  /* 0x000000000000720b */ /* 0x080fe40003fa8000 */
[----:B------:R-:W-:-:S04]  /*0540*/  FSETP.GEU.AND P6, PT, R21, R0, PT ;  /* 0x000000001500720b */ /* 0x000fc80003fce000 */
[----:B------:R-:W-:-:S07]  /*0550*/  P2R R11, PR, RZ, 0x40 ;  /* 0x00000040ff0b7803 */ /* 0x000fce0000000000 */
[----:B------:R-:W-:Y:S02]  /*0560*/  @!P5 SEL R0, R0, R21, !P6 ;  /* 0x000000150000d207 */ /* 0x000fe40007000000 */
[-C--:B------:R-:W-:Y:S02]  /*0570*/  FSETP.NAN.AND P5, PT, R4, R4.reuse, PT ;  /* 0x000000040400720b */ /* 0x080fe40003fa8000 */
[----:B------:R-:W-:Y:S01]  /*0580*/  FSETP.GEU.AND P6, PT, R17, R4, PT ;  /* 0x000000041100720b */ /* 0x000fe20003fce000 */
[----:B------:R-:W-:-:S03]  /*0590*/  VIADD R21, R19, 0xffffe204 ;  /* 0xffffe20413157836 */ /* 0x000fc60000000000 */
[----:B------:R-:W-:-:S07]  /*05a0*/  P2R R6, PR, RZ, 0x40 ;  /* 0x00000040ff067803 */ /* 0x000fce0000000000 */
[----:B------:R-:W-:Y:S01]  /*05b0*/  @!P5 SEL R4, R4, R17, !P6 ;  /* 0x000000110404d207 */ /* 0x000fe20007000000 */
[----:B------:R-:W-:-:S04]  /*05c0*/  VIADD R17, R19, 0xffffe024 ;  /* 0xffffe02413117836 */ /* 0x000fc80000000000 */
[----:B------:R-:W-:-:S05]  /*05d0*/  IMAD.WIDE R16, R17, 0x4, R76 ;  /* 0x0000000411107825 */ /* 0x000fca00078e024c */
[----:B------:R-:W2:Y:S01]  /*05e0*/  @P4 LDG.E.128 R12, desc[UR6][R16.64] ;  /* 0x00000006100c4981 */ /* 0x000ea2000c1e1d00 */
[----:B------:R-:W-:Y:S01]  /*05f0*/  IMAD.WIDE R20, R21, 0x4, R76 ;  /* 0x0000000415147825 */ /* 0x000fe200078e024c */
[----:B--2---:R-:W-:Y:S02]  /*0600*/  SEL R23, R12, 0xff800000, P4 ;  /* 0xff8000000c177807 */ /* 0x004fe40002000000 */
[----:B------:R-:W-:Y:S02]  /*0610*/  SEL R22, R13, 0xff800000, P4 ;  /* 0xff8000000d167807 */ /* 0x000fe40002000000 */
[----:B------:R-:W-:Y:S02]  /*0620*/  CS2R R12, SRZ ;  /* 0x00000000000c7805 */ /* 0x000fe4000001ff00 */
[----:B------:R-:W-:Y:S02]  /*0630*/  SEL R27, R14, 0xff800000, P4 ;  /* 0xff8000000e1b7807 */ /* 0x000fe40002000000 */
[----:B------:R-:W-:-:S02]  /*0640*/  SEL R29, R15, 0xff800000, P4 ;  /* 0xff8000000f1d7807 */ /* 0x000fc40002000000 */
[----:B------:R-:W-:-:S06]  /*0650*/  CS2R R14, SRZ ;  /* 0x00000000000e7805 */ /* 0x000fcc000001ff00 */
[----:B------:R1:W2:Y:S02]  /*0660*/  @P3 LDG.E.128 R12, desc[UR6][R20.64] ;  /* 0x00000006140c3981 */ /* 0x0002a4000c1e1d00 */
[----:B-1----:R-:W-:Y:S02]  /*0670*/  CS2R R20, SRZ ;  /* 0x0000000000147805 */ /* 0x002fe4000001ff00 */
[----:B--2---:R-:W-:Y:S02]  /*0680*/  SEL R24, R12, 0xff800000, P3 ;  /* 0xff8000000c187807 */ /* 0x004fe40001800000 */
[----:B------:R-:W-:Y:S01]  /*0690*/  SEL R25, R13, 0xff800000, P3 ;  /* 0xff8000000d197807 */ /* 0x000fe20001800000 */
[----:B------:R-:W-:Y:S01]  /*06a0*/  VIADD R13, R19, 0xffffe3e4 ;  /* 0xffffe3e4130d7836 */ /* 0x000fe20000000000 */
[----:B------:R-:W-:Y:S02]  /*06b0*/  FSETP.GT.AND P6, PT, R24, R23, PT ;  /* 0x000000171800720b */ /* 0x000fe40003fc4000 */
[----:B------:R-:W-:Y:S01]  /*06c0*/  FSETP.GT.AND P4, PT, R25, R22, PT ;  /* 0x000000161900720b */ /* 0x000fe20003f84000 */
[----:B------:R-:W-:Y:S01]  /*06d0*/  IMAD.WIDE R12, R13, 0x4, R76 ;  /* 0x000000040d0c7825 */ /* 0x000fe200078e024c */
[----:B------:R-:W-:-:S02]  /*06e0*/  SEL R8, R14, 0xff800000, P3 ;  /* 0xff8000000e087807 */ /* 0x000fc40001800000 */
[----:B------:R-:W-:Y:S02]  /*06f0*/  SEL R26, R15, 0xff800000, P3 ;  /* 0xff8000000f1a7807 */ /* 0x000fe40001800000 */
[----:B------:R-:W-:Y:S02]  /*0700*/  FSETP.NAN.AND P3, PT, R24, R24, PT ;  /* 0x000000181800720b */ /* 0x000fe40003f68000 */
[----:B------:R-:W-:Y:S02]  /*0710*/  P2R R15, PR, RZ, 0x10 ;  /* 0x00000010ff0f7803 */ /* 0x000fe40000000000 */
[----:B------:R-:W-:Y:S02]  /*0720*/  ISETP.GT.AND P1, PT, R54, -0x1, P1 ;  /* 0xffffffff3600780c */ /* 0x000fe40000f24270 */
[----:B------:R-:W-:Y:S02]  /*0730*/  @!P6 SEL R24, R24, R23, P3 ;  /* 0x000000171818e207 */ /* 0x000fe40001800000 */
[----:B------:R-:W-:-:S02]  /*0740*/  FSETP.NAN.AND P3, PT, R25, R25, PT ;  /* 0x000000191900720b */ /* 0x000fc40003f68000 */
[----:B------:R-:W-:Y:S02]  /*0750*/  ISETP.GT.AND P0, PT, R54, -0x1, !P0 ;  /* 0xffffffff3600780c */ /* 0x000fe40004704270 */
[----:B------:R-:W-:Y:S02]  /*0760*/  @!P4 SEL R25, R25, R22, P3 ;  /* 0x000000161919c207 */ /* 0x000fe40001800000 */
[----:B------:R-:W-:Y:S02]  /*0770*/  CS2R R22, SRZ ;  /* 0x0000000000167805 */ /* 0x000fe4000001ff00 */
[C---:B------:R-:W-:Y:S02]  /*0780*/  FSETP.GT.AND P4, PT, R8.reuse, R27, PT ;  /* 0x0000001b0800720b */ /* 0x040fe40003f84000 */
[----:B------:R-:W-:Y:S02]  /*0790*/  FSETP.NAN.AND P3, PT, R8, R8, PT ;  /* 0x000000080800720b */ /* 0x000fe40003f68000 */
[----:B------:R-:W-:Y:S01]  /*07a0*/  P2R R16, PR, RZ, 0x10 ;  /* 0x00000010ff107803 */ /* 0x000fe20000000000 */
[----:B------:R-:W2:Y:S01]  /*07b0*/  @P2 LDG.E.128 R20, desc[UR6][R12.64] ;  /* 0x000000060c142981 */ /* 0x000ea2000c1e1d00 */
[----:B------:R-:W-:-:S07]  /*07c0*/  P2R R14, PR, RZ, 0x40 ;  /* 0x00000040ff0e7803 */ /* 0x000fce0000000000 */
[----:B------:R-:W-:Y:S02]  /*07d0*/  @!P4 SEL R8, R8, R27, P3 ;  /* 0x0000001b0808c207 */ /* 0x000fe40001800000 */
[C---:B------:R-:W-:Y:S02]  /*07e0*/  FSETP.GT.AND P4, PT, R26.reuse, R29, PT ;  /* 0x0000001d1a00720b */ /* 0x040fe40003f84000 */
[----:B------:R-:W-:Y:S02]  /*07f0*/  FSETP.NAN.AND P3, PT, R26, R26, PT ;  /* 0x0000001a1a00720b */ /* 0x000fe40003f68000 */
[----:B------:R-:W-:-:S09]  /*0800*/  P2R R17, PR, RZ, 0x10 ;  /* 0x00000010ff117803 */ /* 0x000fd20000000000 */
[----:B------:R-:W-:Y:S02]  /*0810*/  @!P4 SEL R26, R26, R29, P3 ;  /* 0x0000001d1a1ac207 */ /* 0x000fe40001800000 */
[----:B--2---:R-:W-:Y:S02]  /*0820*/  SEL R31, R23, 0xff800000, P2 ;  /* 0xff800000171f7807 */ /* 0x004fe40001000000 */
[----:B------:R-:W-:Y:S02]  /*0830*/  SEL R27, R20, 0xff800000, P2 ;  /* 0xff800000141b7807 */ /* 0x000fe40001000000 */
[----:B------:R-:W-:Y:S02]  /*0840*/  SEL R28, R21, 0xff800000, P2 ;  /* 0xff800000151c7807 */ /* 0x000fe40001000000 */
[----:B------:R-:W-:Y:S02]  /*0850*/  SEL R29, R22, 0xff800000, P2 ;  /* 0xff800000161d7807 */ /* 0x000fe40001000000 */
[----:B------:R-:W-:-:S02]  /*0860*/  FSETP.NAN.AND P2, PT, R31, R31, PT ;  /* 0x0000001f1f00720b */ /* 0x000fc40003f48000 */
[----:B------:R-:W-:-:S11]  /*0870*/  FSETP.GEU.AND P4, PT, R26, R31, PT ;  /* 0x0000001f1a00720b */ /* 0x000fd60003f8e000 */
[----:B------:R-:W-:Y:S02]  /*0880*/  @!P2 SEL R31, R31, R26, !P4 ;  /* 0x0000001a1f1fa207 */ /* 0x000fe40006000000 */
[-C--:B------:R-:W-:Y:S02]  /*0890*/  FSETP.NAN.AND P2, PT, R29, R29.reuse, PT ;  /* 0x0000001d1d00720b */ /* 0x080fe40003f48000 */
[----:B------:R-:W-:-:S11]  /*08a0*/  FSETP.GEU.AND P3, PT, R8, R29, PT ;  /* 0x0000001d0800720b */ /* 0x000fd60003f6e000 */
[----:B------:R-:W-:Y:S02]  /*08b0*/  @!P2 SEL R29, R29, R8, !P3 ;  /* 0x000000081d1da207 */ /* 0x000fe40005800000 */
[-C--:B------:R-:W-:Y:S02]  /*08c0*/  FSETP.NAN.AND P2, PT, R28, R28.reuse, PT ;  /* 0x0000001c1c00720b */ /* 0x080fe40003f48000 */
[----:B------:R-:W-:Y:S02]  /*08d0*/  P2R R13, PR, RZ, 0x8 ;  /* 0x00000008ff0d7803 */ /* 0x000fe40000000000 */
[----:B------:R-:W-:-:S09]  /*08e0*/  FSETP.GEU.AND P3, PT, R25, R28, PT ;  /* 0x0000001c1900720b */ /* 0x000fd20003f6e000 */
[----:B------:R-:W-:Y:S02]  /*08f0*/  @!P2 SEL R28, R28, R25, !P3 ;  /* 0x000000191c1ca207 */ /* 0x000fe40005800000 */
[-C--:B------:R-:W-:Y:S02]  /*0900*/  FSETP.NAN.AND P2, PT, R27, R27.reuse, PT ;  /* 0x0000001b1b00720b */ /* 0x080fe40003f48000 */
[----:B------:R-:W-:Y:S01]  /*0910*/  P2R R8, PR, RZ, 0x8 ;  /* 0x00000008ff087803 */ /* 0x000fe20000000000 */
[----:B------:R-:W-:Y:S01]  /*0920*/  VIADD R25, R19, 0xfffffe20 ;  /* 0xfffffe2013197836 */ /* 0x000fe20000000000 */
[----:B------:R-:W-:Y:S02]  /*0930*/  FSETP.GEU.AND P3, PT, R24, R27, PT ;  /* 0x0000001b1800720b */ /* 0x000fe40003f6e000 */
[----:B------:R-:W-:Y:S02]  /*0940*/  CS2R R20, SRZ ;  /* 0x0000000000147805 */ /* 0x000fe4000001ff00 */
[----:B------:R-:W-:-:S05]  /*0950*/  CS2R R22, SRZ ;  /* 0x0000000000167805 */ /* 0x000fca000001ff00 */
[----:B------:R-:W-:Y:S01]  /*0960*/  @!P2 SEL R27, R27, R24, !P3 ;  /* 0x000000181b1ba207 */ /* 0x000fe20005800000 */
[----:B------:R-:W-:-:S05]  /*0970*/  IMAD.WIDE R24, R25, 0x4, R76 ;  /* 0x0000000419187825 */ /* 0x000fca00078e024c */
[----:B------:R-:W2:Y:S01]  /*0980*/  @P1 LDG.E.128 R20, desc[UR6][R24.64] ;  /* 0x0000000618141981 */ /* 0x000ea2000c1e1d00 */
[----:B------:R-:W-:Y:S02]  /*0990*/  P2R R74, PR, RZ, 0x8 ;  /* 0x00000008ff4a7803 */ /* 0x000fe40000000000 */
[----:B--2---:R-:W-:-:S04]  /*09a0*/  SEL R30, R23, 0xff800000, P1 ;  /* 0xff800000171e7807 */ /* 0x004fc80000800000 */
[-C--:B------:R-:W-:Y:S02]  /*09b0*/  FSETP.NAN.AND P2, PT, R30, R30.reuse, PT ;  /* 0x0000001e1e00720b */ /* 0x080fe40003f48000 */
[----:B------:R-:W-:Y:S02]  /*09c0*/  FSETP.GEU.AND P3, PT, R5, R30, PT ;  /* 0x0000001e0500720b */ /* 0x000fe40003f6e000 */
[----:B------:R-:W-:-:S09]  /*09d0*/  SEL R37, R22, 0xff800000, P1 ;  /* 0xff80000016257807 */ /* 0x000fd20000800000 */
[----:B------:R-:W-:Y:S02]  /*09e0*/  @!P2 SEL R30, R30, R5, !P3 ;  /* 0x000000051e1ea207 */ /* 0x000fe40005800000 */
[-C--:B------:R-:W-:Y:S02]  /*09f0*/  FSETP.NAN.AND P2, PT, R37, R37.reuse, PT ;  /* 0x000000252500720b */ /* 0x080fe40003f48000 */
[----:B------:R-:W-:Y:S02]  /*0a00*/  P2R R73, PR, RZ, 0x8 ;  /* 0x00000008ff497803 */ /* 0x000fe40000000000 */
[----:B------:R-:W-:Y:S02]  /*0a10*/  FSETP.GEU.AND P3, PT, R2, R37, PT ;  /* 0x000000250200720b */ /* 0x000fe40003f6e000 */
[----:B------:R-:W-:-:S07]  /*0a20*/  SEL R33, R21, 0xff800000, P1 ;  /* 0xff80000015217807 */ /* 0x000fce0000800000 */
[----:B------:R-:W-:Y:S02]  /*0a30*/  @!P2 SEL R37, R37, R2, !P3 ;  /* 0x000000022525a207 */ /* 0x000fe40005800000 */
[-C--:B------:R-:W-:Y:S02]  /*0a40*/  FSETP.NAN.AND P2, PT, R33, R33.reuse, PT ;  /* 0x000000212100720b */ /* 0x080fe40003f48000 */
[----:B------:R-:W-:Y:S02]  /*0a50*/  P2R R72, PR, RZ, 0x8 ;  /* 0x00000008ff487803 */ /* 0x000fe40000000000 */
[----:B------:R-:W-:Y:S02]  /*0a60*/  FSETP.GEU.AND P3, PT, R0, R33, PT ;  /* 0x000000210000720b */ /* 0x000fe40003f6e000 */
[----:B------:R-:W-:-:S07]  /*0a70*/  SEL R24, R20, 0xff800000, P1 ;  /* 0xff80000014187807 */ /* 0x000fce0000800000 */
        /* <DEDUP_REMOVED lines=11> */
[----:B------:R-:W-:Y:S02]  /*0b30*/  LOP3.LUT R0, R54, R46, RZ, 0xfc, !PT ;  /* 0x0000002e36007212 */ /* 0x000fe400078efcff */
[----:B--2---:R-:W-:Y:S02]  /*0b40*/  SEL R32, R20, 0xff800000, P1 ;  /* 0xff80000014207807 */ /* 0x004fe40000800000 */
[----:B------:R-:W-:Y:S02]  /*0b50*/  SEL R45, R21, 0xff800000, P1 ;  /* 0xff800000152d7807 */ /* 0x000fe40000800000 */
[----:B------:R-:W-:Y:S02]  /*0b60*/  SEL R34, R22, 0xff800000, P1 ;  /* 0xff80000016227807 */ /* 0x000fe40000800000 */
[----:B------:R-:W-:-:S02]  /*0b70*/  SEL R36, R23, 0xff800000, P1 ;  /* 0xff80000017247807 */ /* 0x000fc40000800000 */
[-C--:B------:R-:W-:Y:S02]  /*0b80*/  FSETP.NAN.AND P1, PT, R32, R32.reuse, PT ;  /* 0x000000202000720b */ /* 0x080fe40003f28000 */
        /* <DEDUP_REMOVED lines=10> */
[----:B------:R-:W-:Y:S02]  /*0c30*/  P2R R69, PR, RZ, 0x4 ;  /* 0x00000004ff457803 */ /* 0x000fe40000000000 */
[----:B------:R-:W-:Y:S02]  /*0c40*/  FSETP.GEU.AND P2, PT, R31, R36, PT ;  /* 0x000000241f00720b */ /* 0x000fe40003f4e000 */
[----:B------:R-:W-:-:S07]  /*0c50*/  CS2R R20, SRZ ;  /* 0x0000000000147805 */ /* 0x000fce000001ff00 */
[----:B------:R-:W-:Y:S02]  /*0c60*/  @!P1 SEL R36, R36, R31, !P2 ;  /* 0x0000001f24249207 */ /* 0x000fe40005000000 */
[----:B------:R-:W-:Y:S02]  /*0c70*/  ISETP.GT.AND P1, PT, R0, -0x1, PT ;  /* 0xffffffff0000780c */ /* 0x000fe40003f24270 */
[----:B------:R-:W-:Y:S01]  /*0c80*/  CS2R R22, SRZ ;  /* 0x0000000000167805 */ /* 0x000fe2000001ff00 */
[----:B------:R-:W-:-:S10]  /*0c90*/  IMAD.WIDE R28, R19, 0x4, R76 ;  /* 0x00000004131c7825 */ /* 0x000fd400078e024c */
[----:B------:R-:W2:Y:S01]  /*0ca0*/  @P1 LDG.E.128 R20, desc[UR6][R28.64] ;  /* 0x000000061c141981 */ /* 0x000ea2000c1e1d00 */
[----:B------:R-:W-:Y:S02]  /*0cb0*/  P2R R70, PR, RZ, 0x4 ;  /* 0x00000004ff467803 */ /* 0x000fe40000000000 */
        /* <DEDUP_REMOVED lines=14> */
[----:B------:R-:W-:-:S07]  /*0da0*/  CS2R R20, SRZ ;  /* 0x0000000000147805 */ /* 0x000fce000001ff00 */
[----:B------:R-:W-:Y:S02]  /*0db0*/  @!P2 SEL R44, R44, R37, !P3 ;  /* 0x000000252c2ca207 */ /* 0x000fe40005800000 */
[----:B------:R-:W-:Y:S02]  /*0dc0*/  SEL R37, R23, 0xff800000, P1 ;  /* 0xff80000017257807 */ /* 0x000fe40000800000 */
[----:B------:R-:W-:-:S06]  /*0dd0*/  CS2R R22, SRZ ;  /* 0x0000000000167805 */ /* 0x000fcc000001ff00 */
[----:B------:R-:W2:Y:S01]  /*0de0*/  @P1 LDG.E.128 R20, desc[UR6][R28.64+0x10] ;  /* 0x000010061c141981 */ /* 0x000ea2000c1e1d00 */
[-C--:B------:R-:W-:Y:S02]  /*0df0*/  FSETP.NAN.AND P2, PT, R37, R37.reuse, PT ;  /* 0x000000252500720b */ /* 0x080fe40003f48000 */
[----:B------:R-:W-:Y:S02]  /*0e00*/  P2R R25, PR, RZ, 0x8 ;  /* 0x00000008ff197803 */ /* 0x000fe40000000000 */
[----:B------:R-:W-:-:S04]  /*0e10*/  FSETP.GEU.AND P3, PT, R30, R37, PT ;  /* 0x000000251e00720b */ /* 0x000fc80003f6e000 */
[----:B------:R-:W-:-:S05]  /*0e20*/  P2R R26, PR, RZ, 0x8 ;  /* 0x00000008ff1a7803 */ /* 0x000fca0000000000 */
[----:B------:R-:W-:Y:S01]  /*0e30*/  @!P2 SEL R37, R37, R30, !P3 ;  /* 0x0000001e2525a207 */ /* 0x000fe20005800000 */
[----:B------:R-:W-:Y:S01]  /*0e40*/  VIADD R33, R19, 0x1e0 ;  /* 0x000001e013217836 */ /* 0x000fe20000000000 */
        /* <DEDUP_REMOVED lines=30> */
[----:B------:R-:W-:Y:S01]  /*1030*/  FSETP.GEU.AND P2, PT, R44, R58, PT ;  /* 0x0000003a2c00720b */ /* 0x000fe20003f4e000 */
[----:B------:R-:W-:Y:S01]  /*1040*/  VIADD R37, R19, 0x1e4 ;  /* 0x000001e413257836 */ /* 0x000fe20000000000 */
[----:B------:R-:W-:Y:S02]  /*1050*/  SEL R45, R20, 0xff800000, P0 ;  /* 0xff800000142d7807 */ /* 0x000fe40000000000 */
[----:B------:R-:W-:Y:S01]  /*1060*/  CS2R R22, SRZ ;  /* 0x0000000000167805 */ /* 0x000fe2000001ff00 */
[----:B------:R-:W-:-:S04]  /*1070*/  IMAD.WIDE R36, R37, 0x4, R76 ;  /* 0x0000000425247825 */ /* 0x000fc800078e024c */
[----:B------:R-:W-:Y:S02]  /*1080*/  @!P1 SEL R58, R58, R44, !P2 ;  /* 0x0000002c3a3a9207 */ /* 0x000fe40005000000 */
[----:B------:R-:W-:Y:S02]  /*1090*/  SEL R44, R21, 0xff800000, P0 ;  /* 0xff800000152c7807 */ /* 0x000fe40000000000 */
[----:B------:R-:W-:-:S06]  /*10a0*/  CS2R R20, SRZ ;  /* 0x0000000000147805 */ /* 0x000fcc000001ff00 */
[----:B------:R-:W2:Y:S01]  /*10b0*/  @P0 LDG.E.128 R20, desc[UR6][R36.64] ;  /* 0x0000000624140981 */ /* 0x000ea2000c1e1d00 */
[-C--:B------:R-:W-:Y:S02]  /*10c0*/  FSETP.NAN.AND P1, PT, R44, R44.reuse, PT ;  /* 0x0000002c2c00720b */ /* 0x080fe40003f28000 */
[----:B------:R-:W-:Y:S02]  /*10d0*/  P2R R32, PR, RZ, 0x4 ;  /* 0x00000004ff207803 */ /* 0x000fe40000000000 */
[----:B------:R-:W-:-:S09]  /*10e0*/  FSETP.GEU.AND P2, PT, R38, R44, PT ;  /* 0x0000002c2600720b */ /* 0x000fd20003f4e000 */
[----:B------:R-:W-:Y:S02]  /*10f0*/  @!P1 SEL R44, R44, R38, !P2 ;  /* 0x000000262c2c9207 */ /* 0x000fe40005000000 */
        /* <DEDUP_REMOVED lines=24> */
[----:B------:R-:W-:Y:S02]  /*1280*/  @!P0 SEL R49, R49, R40, !P1 ;  /* 0x0000002831318207 */ /* 0x000fe40004800000 */
[----:B------:R-:W-:-:S04]  /*1290*/  ISETP.GE.U32.AND P0, PT, R54, 0x10, PT ;  /* 0x000000103600780c */ /* 0x000fc80003f06070 */
[----:B------:R-:W-:Y:S01]  /*12a0*/  ISETP.GT.AND P1, PT, R46, RZ, !P0 ;  /* 0x000000ff2e00720c */ /* 0x000fe20004724270 */
[----:B------:R-:W-:Y:S01]  /*12b0*/  VIADD R41, R19, 0x1c20 ;  /* 0x00001c2013297836 */ /* 0x000fe20000000000 */
[----:B------:R-:W-:Y:S02]  /*12c0*/  CS2R R20, SRZ ;  /* 0x0000000000147805 */ /* 0x000fe4000001ff00 */
[----:B------:R-:W-:Y:S01]  /*12d0*/  CS2R R22, SRZ ;  /* 0x0000000000167805 */ /* 0x000fe2000001ff00 */
[----:B------:R-:W-:-:S08]  /*12e0*/  IMAD.WIDE R40, R41, 0x4, R76 ;  /* 0x0000000429287825 */ /* 0x000fd000078e024c */
[----:B------:R1:W2:Y:S02]  /*12f0*/  @P1 LDG.E.128 R20, desc[UR6][R40.64] ;  /* 0x0000000628141981 */ /* 0x0002a4000c1e1d00 */
[----:B-1----:R-:W-:-:S04]  /*1300*/  VIADD R41, R19, 0x1c24 ;  /* 0x00001c2413297836 */ /* 0x002fc80000000000 */
[----:B------:R-:W-:Y:S01]  /*1310*/  IMAD.WIDE R40, R41, 0x4, R76 ;  /* 0x0000000429287825 */ /* 0x000fe200078e024c */
[----:B--2---:R-:W-:Y:S02]  /*1320*/  SEL R56, R20, 0xff800000, P1 ;  /* 0xff80000014387807 */ /* 0x004fe40000800000 */
[----:B------:R-:W-:Y:S02]  /*1330*/  SEL R55, R21, 0xff800000, P1 ;  /* 0xff80000015377807 */ /* 0x000fe40000800000 */
[----:B------:R-:W-:Y:S02]  /*1340*/  CS2R R20, SRZ ;  /* 0x0000000000147805 */ /* 0x000fe4000001ff00 */
[----:B------:R-:W-:Y:S02]  /*1350*/  SEL R53, R22, 0xff800000, P1 ;  /* 0xff80000016357807 */ /* 0x000fe40000800000 */
[----:B------:R-:W-:Y:S02]  /*1360*/  SEL R57, R23, 0xff800000, P1 ;  /* 0xff80000017397807 */ /* 0x000fe40000800000 */
[----:B------:R-:W-:-:S06]  /*1370*/  CS2R R22, SRZ ;  /* 0x0000000000167805 */ /* 0x000fcc000001ff00 */
[----:B------:R1:W2:Y:S01]  /*1380*/  @P1 LDG.E.128 R20, desc[UR6][R40.64] ;  /* 0x0000000628141981 */ /* 0x0002a2000c1e1d00 */
[----:B------:R-:W-:Y:S01]  /*1390*/  ISETP.GT.AND P0, PT, R46, -0x1, !P0 ;  /* 0xffffffff2e00780c */ /* 0x000fe20004704270 */
[----:B-1----:R-:W-:-:S04]  /*13a0*/  VIADD R41, R19, 0x1e00 ;  /* 0x00001e0013297836 */ /* 0x002fc80000000000 */
[----:B------:R-:W-:Y:S01]  /*13b0*/  IMAD.WIDE R40, R41, 0x4, R76 ;  /* 0x0000000429287825 */ /* 0x000fe200078e024c */
[----:B--2---:R-:W-:Y:S02]  /*13c0*/  SEL R66, R23, 0xff800000, P1 ;  /* 0xff80000017427807 */ /* 0x004fe40000800000 */
[----:B------:R-:W-:Y:S02]  /*13d0*/  SEL R59, R20, 0xff800000, P1 ;  /* 0xff800000143b7807 */ /* 0x000fe40000800000 */
[----:B------:R-:W-:Y:S02]  /*13e0*/  SEL R60, R21, 0xff800000, P1 ;  /* 0xff800000153c7807 */ /* 0x000fe40000800000 */
[----:B------:R-:W-:Y:S02]  /*13f0*/  CS2R R20, SRZ ;  /* 0x0000000000147805 */ /* 0x000fe4000001ff00 */
[----:B------:R-:W-:Y:S02]  /*1400*/  SEL R61, R22, 0xff800000, P1 ;  /* 0xff800000163d7807 */ /* 0x000fe40000800000 */
[----:B------:R-:W-:-:S06]  /*1410*/  CS2R R22, SRZ ;  /* 0x0000000000167805 */ /* 0x000fcc000001ff00 */
[----:B------:R1:W2:Y:S02]  /*1420*/  @P0 LDG.E.128 R20, desc[UR6][R40.64] ;  /* 0x0000000628140981 */ /* 0x0002a4000c1e1d00 */
[----:B-1----:R-:W-:-:S04]  /*1430*/  VIADD R41, R19, 0x1e04 ;  /* 0x00001e0413297836 */ /* 0x002fc80000000000 */
[----:B------:R-:W-:Y:S01]  /*1440*/  IMAD.WIDE R40, R41, 0x4, R76 ;  /* 0x0000000429287825 */ /* 0x000fe200078e024c */
[----:B------:R-:W-:Y:S02]  /*1450*/  P2R R37, PR, RZ, 0x4 ;  /* 0x00000004ff257803 */ /* 0x000fe40000000000 */
[-C--:B------:R-:W-:Y:S02]  /*1460*/  FSETP.NAN.AND P2, PT, R56, R56.reuse, PT ;  /* 0x000000383800720b */ /* 0x080fe40003f48000 */
[----:B------:R-:W-:Y:S02]  /*1470*/  P2R R27, PR, RZ, 0x8 ;  /* 0x00000008ff1b7803 */ /* 0x000fe40000000000 */
[----:B------:R-:W-:-:S09]  /*1480*/  FSETP.GEU.AND P3, PT, R45, R56, PT ;  /* 0x000000382d00720b */ /* 0x000fd20003f6e000 */
        /* <DEDUP_REMOVED lines=8> */
[----:B------:R-:W-:-:S07]  /*1510*/  FSETP.NAN.AND P1, PT, R66, R66, PT ;  /* 0x000000424200720b */ /* 0x000fce0003f28000 */
[----:B------:R-:W-:Y:S02]  /*1520*/  @!P2 SEL R53, R53, R58, !P3 ;  /* 0x0000003a3535a207 */ /* 0x000fe40005800000 */
[-C--:B------:R-:W-:Y:S02]  /*1530*/  FSETP.NAN.AND P2, PT, R57, R57.reuse, PT ;  /* 0x000000393900720b */ /* 0x080fe40003f48000 */
[----:B------:R-:W-:Y:S02]  /*1540*/  P2R R44, PR, RZ, 0x8 ;  /* 0x00000008ff2c7803 */ /* 0x000fe40000000000 */
[----:B------:R-:W-:-:S04]  /*1550*/  FSETP.GEU.AND P3, PT, R48, R57, PT ;  /* 0x000000393000720b */ /* 0x000fc80003f6e000 */
[----:B------:R-:W-:-:S05]  /*1560*/  P2R R45, PR, RZ, 0x8 ;  /* 0x00000008ff2d7803 */ /* 0x000fca0000000000 */
[----:B------:R-:W-:Y:S02]  /*1570*/  @!P2 SEL R57, R57, R48, !P3 ;  /* 0x000000303939a207 */ /* 0x000fe40005800000 */
[----:B------:R-:W-:-:S04]  /*1580*/  FSETP.GEU.AND P3, PT, R49, R66, PT ;  /* 0x000000423100720b */ /* 0x000fc80003f6e000 */
[----:B------:R-:W-:Y:S02]  /*1590*/  @!P1 SEL R66, R66, R49, !P3 ;  /* 0x0000003142429207 */ /* 0x000fe40005800000 */
[----:B------:R-:W-:Y:S02]  /*15a0*/  FSETP.NAN.AND P1, PT, R61, R61, PT ;  /* 0x0000003d3d00720b */ /* 0x000fe40003f28000 */
[----:B--2---:R-:W-:Y:S02]  /*15b0*/  SEL R63, R23, 0xff800000, P0 ;  /* 0xff800000173f7807 */ /* 0x004fe40000000000 */
[----:B------:R-:W-:Y:S02]  /*15c0*/  SEL R64, R22, 0xff800000, P0 ;  /* 0xff80000016407807 */ /* 0x000fe40000000000 */
[----:B------:R-:W-:Y:S02]  /*15d0*/  CS2R R22, SRZ ;  /* 0x0000000000167805 */ /* 0x000fe4000001ff00 */
[----:B------:R-:W-:-:S02]  /*15e0*/  SEL R67, R21, 0xff800000, P0 ;  /* 0xff80000015437807 */ /* 0x000fc40000000000 */
[----:B------:R-:W-:Y:S02]  /*15f0*/  SEL R68, R20, 0xff800000, P0 ;  /* 0xff80000014447807 */ /* 0x000fe40000000000 */
[----:B------:R-:W-:-:S06]  /*1600*/  CS2R R20, SRZ ;  /* 0x0000000000147805 */ /* 0x000fcc000001ff00 */
[----:B------:R1:W2:Y:S01]  /*1610*/  @P0 LDG.E.128 R20, desc[UR6][R40.64] ;  /* 0x0000000628140981 */ /* 0x0002a2000c1e1d00 */
[----:B------:R-:W-:-:S04]  /*1620*/  FSETP.GEU.AND P2, PT, R50, R61, PT ;  /* 0x0000003d3200720b */ /* 0x000fc80003f4e000 */
[----:B------:R-:W-:Y:S02]  /*1630*/  @!P1 SEL R61, R61, R50, !P2 ;  /* 0x000000323d3d9207 */ /* 0x000fe40005000000 */
        /* <DEDUP_REMOVED lines=19> */
[----:B------:R-:W-:-:S07]  /*1770*/  LOP3.LUT R39, R54, R39, RZ, 0xfc, !PT ;  /* 0x0000002736277212 */ /* 0x000fce00078efcff */
[----:B------:R-:W-:Y:S02]  /*1780*/  @!P1 SEL R67, R67, R55, !P2 ;  /* 0x0000003743439207 */ /* 0x000fe40005000000 */
[-C--:B------:R-:W-:Y:S02]  /*1790*/  FSETP.NAN.AND P1, PT, R68, R68.reuse, PT ;  /* 0x000000444400720b */ /* 0x080fe40003f28000 */
[----:B------:R-:W-:Y:S02]  /*17a0*/  P2R R53, PR, RZ, 0x4 ;  /* 0x00000004ff357803 */ /* 0x000fe40000000000 */
[----:B------:R-:W-:Y:S02]  /*17b0*/  ISETP.GE.U32.AND P5, PT, R39, 0x10, PT ;  /* 0x000000102700780c */ /* 0x000fe40003fa6070 */
[----:B------:R-:W-:Y:S01]  /*17c0*/  FSETP.GEU.AND P2, PT, R56, R68, PT ;  /* 0x000000443800720b */ /* 0x000fe20003f4e000 */
[----:B-1----:R-:W-:-:S06]  /*17d0*/  VIADD R41, R19, 0x1fe0 ;  /* 0x00001fe013297836 */ /* 0x002fcc0000000000 */
[----:B------:R-:W-:Y:S01]  /*17e0*/  @!P1 SEL R68, R68, R56, !P2 ;  /* 0x0000003844449207 */ /* 0x000fe20005000000 */
[----:B------:R-:W-:Y:S01]  /*17f0*/  IMAD.WIDE R40, R41, 0x4, R76 ;  /* 0x0000000429287825 */ /* 0x000fe200078e024c */
[----:B--2---:R-:W-:Y:S02]  /*1800*/  SEL R57, R20, 0xff800000, P0 ;  /* 0xff80000014397807 */ /* 0x004fe40000000000 */
[----:B------:R-:W-:Y:S02]  /*1810*/  SEL R56, R21, 0xff800000, P0 ;  /* 0xff80000015387807 */ /* 0x000fe40000000000 */
[----:B------:R-:W-:Y:S02]  /*1820*/  CS2R R20, SRZ ;  /* 0x0000000000147805 */ /* 0x000fe4000001ff00 */
[----:B------:R-:W-:Y:S02]  /*1830*/  SEL R58, R22, 0xff800000, P0 ;  /* 0xff800000163a7807 */ /* 0x000fe40000000000 */
[----:B------:R-:W-:-:S02]  /*1840*/  SEL R65, R23, 0xff800000, P0 ;  /* 0xff80000017417807 */ /* 0x000fc40000000000 */
[----:B------:R-:W-:-:S06]  /*1850*/  CS2R R22, SRZ ;  /* 0x0000000000167805 */ /* 0x000fcc000001ff00 */
[----:B------:R-:W2:Y:S01]  /*1860*/  @!P5 LDG.E.128 R20, desc[UR6][R40.64] ;  /* 0x000000062814d981 */ /* 0x000ea2000c1e1d00 */
[-C--:B------:R-:W-:Y:S02]  /*1870*/  FSETP.NAN.AND P0, PT, R57, R57.reuse, PT ;  /* 0x000000393900720b */ /* 0x080fe40003f08000 */
[----:B------:R-:W-:Y:S02]  /*1880*/  P2R R55, PR, RZ, 0x4 ;  /* 0x00000004ff377803 */ /* 0x000fe40000000000 */
[----:B------:R-:W-:Y:S02]  /*1890*/  FSETP.GEU.AND P2, PT, R59, R57, PT ;  /* 0x000000393b00720b */ /* 0x000fe40003f4e000 */
[----:B------:R-:W-:-:S07]  /*18a0*/  P2R R48, PR, RZ, 0x8 ;  /* 0x00000008ff307803 */ /* 0x000fce0000000000 */
[----:B------:R-:W-:Y:S02]  /*18b0*/  @!P0 SEL R57, R57, R59, !P2 ;  /* 0x0000003b39398207 */ /* 0x000fe40005000000 */
[----:B------:R-:W-:Y:S02]  /*18c0*/  FSETP.NAN.AND P0, PT, R56, R56, PT ;  /* 0x000000383800720b */ /* 0x000fe40003f08000 */
[----:B------:R-:W-:Y:S02]  /*18d0*/  FSETP.NAN.AND P3, PT, R58, R58, PT ;  /* 0x0000003a3a00720b */ /* 0x000fe40003f68000 */
[----:B------:R-:W-:-:S09]  /*18e0*/  FSETP.GEU.AND P1, PT, R60, R56, PT ;  /* 0x000000383c00720b */ /* 0x000fd20003f2e000 */
[----:B------:R-:W-:Y:S02]  /*18f0*/  @!P0 SEL R56, R56, R60, !P1 ;  /* 0x0000003c38388207 */ /* 0x000fe40004800000 */
[----:B------:R-:W-:-:S04]  /*1900*/  FSETP.GEU.AND P0, PT, R61, R58, PT ;  /* 0x0000003a3d00720b */ /* 0x000fc80003f0e000 */
[----:B------:R-:W-:Y:S02]  /*1910*/  @!P3 SEL R58, R58, R61, !P0 ;  /* 0x0000003d3a3ab207 */ /* 0x000fe40004000000 */
[-C--:B------:R-:W-:Y:S02]  /*1920*/  FSETP.NAN.AND P3, PT, R65, R65.reuse, PT ;  /* 0x000000414100720b */ /* 0x080fe40003f68000 */
[----:B------:R-:W-:Y:S02]  /*1930*/  P2R R12, PR, RZ, 0x10 ;  /* 0x00000010ff0c7803 */ /* 0x000fe40000000000 */
[----:B------:R-:W-:-:S09]  /*1940*/  FSETP.GEU.AND P4, PT, R66, R65, PT ;  /* 0x000000414200720b */ /* 0x000fd20003f8e000 */
[----:B------:R-:W-:Y:S02]  /*1950*/  @!P3 SEL R65, R65, R66, !P4 ;  /* 0x000000424141b207 */ /* 0x000fe40006000000 */
[----:B------:R-:W-:Y:S02]  /*1960*/  P2R R61, PR, RZ, 0x1 ;  /* 0x00000001ff3d7803 */ /* 0x000fe40000000000 */
[----:B------:R-:W-:Y:S02]  /*1970*/  P2R R60, PR, RZ, 0x2 ;  /* 0x00000002ff3c7803 */ /* 0x000fe40000000000 */
[----:B------:R-:W-:-:S04]  /*1980*/  ISETP.NE.AND P1, PT, R4, RZ, PT ;  /* 0x000000ff0400720c */ /* 0x000fc80003f25270 */
[----:B------:R-:W-:Y:S02]  /*1990*/  P2R R54, PR, RZ, 0x2 ;  /* 0x00000002ff367803 */ /* 0x000fe40000000000 */
[----:B------:R-:W-:-:S04]  /*19a0*/  ISETP.NE.AND P1, PT, R8, RZ, PT ;  /* 0x000000ff0800720c */ /* 0x000fc80003f25270 */
[----:B------:R-:W-:Y:S02]  /*19b0*/  P2R R8, PR, RZ, 0x2 ;  /* 0x00000002ff087803 */ /* 0x000fe40000000000 */
[----:B------:R-:W-:-:S04]  /*19c0*/  ISETP.NE.AND P1, PT, R13, RZ, PT ;  /* 0x000000ff0d00720c */ /* 0x000fc80003f25270 */
[----:B------:R-:W-:Y:S02]  /*19d0*/  P2R R13, PR, RZ, 0x2 ;  /* 0x00000002ff0d7803 */ /* 0x000fe40000000000 */
[----:B------:R-:W-:-:S04]  /*19e0*/  ISETP.NE.AND P1, PT, R12, RZ, PT ;  /* 0x000000ff0c00720c */ /* 0x000fc80003f25270 */
[----:B------:R-:W-:Y:S02]  /*19f0*/  P2R R12, PR, RZ, 0x2 ;  /* 0x00000002ff0c7803 */ /* 0x000fe40000000000 */
[----:B------:R-:W-:Y:S02]  /*1a00*/  ISETP.NE.AND P1, PT, R6, RZ, PT ;  /* 0x000000ff0600720c */ /* 0x000fe40003f25270 */
[----:B------:R-:W-:Y:S02]  /*1a10*/  P2R R59, PR, RZ, 0x4 ;  /* 0x00000004ff3b7803 */ /* 0x000fe40000000000 */
[----:B------:R-:W-:Y:S02]  /*1a20*/  ISETP.NE.AND P2, PT, R5, RZ, PT ;  /* 0x000000ff0500720c */ /* 0x000fe40003f45270 */
[----:B------:R-:W-:Y:S02]  /*1a30*/  CS2R R4, SRZ ;  /* 0x0000000000047805 */ /* 0x000fe4000001ff00 */
[----:B--2---:R-:W-:-:S04]  /*1a40*/  SEL R20, R20, 0xff800000, !P5 ;  /* 0xff80000014147807 */ /* 0x004fc80006800000 */
[-C--:B------:R-:W-:Y:S02]  /*1a50*/  FSETP.NAN.AND P3, PT, R20, R20.reuse, PT ;  /* 0x000000141400720b */ /* 0x080fe40003f68000 */
[----:B------:R-:W-:Y:S02]  /*1a60*/  FSETP.GEU.AND P0, PT, R68, R20, PT ;  /* 0x000000144400720b */ /* 0x000fe40003f0e000 */
[----:B------:R-:W-:-:S09]  /*1a70*/  SEL R21, R21, 0xff800000, !P5 ;  /* 0xff80000015157807 */ /* 0x000fd20006800000 */
[----:B------:R-:W-:Y:S02]  /*1a80*/  @!P3 SEL R20, R20, R68, !P0 ;  /* 0x000000441414b207 */ /* 0x000fe40004000000 */
[-C--:B------:R-:W-:Y:S02]  /*1a90*/  FSETP.NAN.AND P3, PT, R21, R21.reuse, PT ;  /* 0x000000151500720b */ /* 0x080fe40003f68000 */
[----:B------:R-:W-:Y:S02]  /*1aa0*/  P2R R39, PR, RZ, 0x1 ;  /* 0x00000001ff277803 */ /* 0x000fe40000000000 */
[----:B------:R-:W-:Y:S02]  /*1ab0*/  FSETP.GEU.AND P0, PT, R67, R21, PT ;  /* 0x000000154300720b */ /* 0x000fe40003f0e000 */
[----:B------:R-:W-:-:S07]  /*1ac0*/  SEL R22, R22, 0xff800000, !P5 ;  /* 0xff80000016167807 */ /* 0x000fce0006800000 */
[----:B------:R-:W-:Y:S02]  /*1ad0*/  @!P3 SEL R21, R21, R67, !P0 ;  /* 0x000000431515b207 */ /* 0x000fe40004000000 */
[-C--:B------:R-:W-:Y:S02]  /*1ae0*/  FSETP.NAN.AND P3, PT, R22, R22.reuse, PT ;  /* 0x000000161600720b */ /* 0x080fe40003f68000 */
[----:B------:R-:W-:Y:S02]  /*1af0*/  P2R R40, PR, RZ, 0x1 ;  /* 0x00000001ff287803 */ /* 0x000fe40000000000 */
[----:B------:R-:W-:-:S09]  /*1b00*/  FSETP.GEU.AND P0, PT, R64, R22, PT ;  /* 0x000000164000720b */ /* 0x000fd20003f0e000 */
[----:B------:R-:W-:Y:S02]  /*1b10*/  @!P3 SEL R22, R22, R64, !P0 ;  /* 0x000000401616b207 */ /* 0x000fe40004000000 */
        /* <DEDUP_REMOVED lines=12> */
[----:B------:R-:W-:Y:S02]  /*1be0*/  SEL R23, R23, 0xff800000, !P5 ;  /* 0xff80000017177807 */ /* 0x000fe40006800000 */
[----:B------:R-:W-:Y:S02]  /*1bf0*/  P2R R16, PR, RZ, 0x2 ;  /* 0x00000002ff107803 */ /* 0x000fe40000000000 */
[----:B------:R-:W-:Y:S02]  /*1c00*/  ISETP.NE.AND P1, PT, R17, RZ, PT ;  /* 0x000000ff1100720c */ /* 0x000fe40003f25270 */
[----:B------:R-:W-:-:S02]  /*1c10*/  FSETP.NAN.AND P3, PT, R23, R23, PT ;  /* 0x000000171700720b */ /* 0x000fc40003f68000 */
[----:B------:R-:W-:Y:S02]  /*1c20*/  P2R R17, PR, RZ, 0x2 ;  /* 0x00000002ff117803 */ /* 0x000fe40000000000 */
[----:B------:R-:W-:-:S04]  /*1c30*/  ISETP.NE.AND P1, PT, R18, RZ, PT ;  /* 0x000000ff1200720c */ /* 0x000fc80003f25270 */
[----:B------:R-:W-:Y:S02]  /*1c40*/  P2R R18, PR, RZ, 0x2 ;  /* 0x00000002ff127803 */ /* 0x000fe40000000000 */
[----:B------:R-:W-:Y:S02]  /*1c50*/  ISETP.NE.AND P1, PT, R7, RZ, PT ;  /* 0x000000ff0700720c */ /* 0x000fe40003f25270 */
[----:B------:R-:W-:Y:S02]  /*1c60*/  P2R R41, PR, RZ, 0x1 ;  /* 0x00000001ff297803 */ /* 0x000fe40000000000 */
[----:B------:R-:W-:Y:S02]  /*1c70*/  FSETP.GEU.AND P0, PT, R63, R23, PT ;  /* 0x000000173f00720b */ /* 0x000fe40003f0e000 */
[----:B------:R-:W-:Y:S02]  /*1c80*/  P2R R66, PR, RZ, 0x2 ;  /* 0x00000002ff427803 */ /* 0x000fe40000000000 */
[----:B------:R-:W-:Y:S01]  /*1c90*/  ISETP.NE.AND P1, PT, R3, RZ, PT ;  /* 0x000000ff0300720c */ /* 0x000fe20003f25270 */
[----:B------:R-:W-:Y:S01]  /*1ca0*/  VIADD R3, R19, 0x1fe4 ;  /* 0x00001fe413037836 */ /* 0x000fe20000000000 */
[----:B------:R-:W-:-:S02]  /*1cb0*/  @!P3 SEL R23, R23, R63, !P0 ;  /* 0x0000003f1717b207 */ /* 0x000fc40004000000 */
[----:B------:R-:W-:Y:S02]  /*1cc0*/  CS2R R6, SRZ ;  /* 0x0000000000067805 */ /* 0x000fe4000001ff00 */
[----:B------:R-:W-:Y:S02]  /*1cd0*/  P2R R63, PR, RZ, 0x1 ;  /* 0x00000001ff3f7803 */ /* 0x000fe40000000000 */
[----:B------:R-:W-:Y:S01]  /*1ce0*/  ISETP.NE.AND P0, PT, R2, RZ, PT ;  /* 0x000000ff0200720c */ /* 0x000fe20003f05270 */
[----:B------:R-:W-:-:S05]  /*1cf0*/  IMAD.WIDE R2, R3, 0x4, R76 ;  /* 0x0000000403027825 */ /* 0x000fca00078e024c */
[----:B------:R-:W2:Y:S01]  /*1d00*/  @!P5 LDG.E.128 R4, desc[UR6][R2.64] ;  /* 0x000000060204d981 */ /* 0x000ea2000c1e1d00 */
[----:B------:R-:W-:Y:S02]  /*1d10*/  P2R R62, PR, RZ, 0x10 ;  /* 0x00000010ff3e7803 */ /* 0x000fe40000000000 */
[----:B------:R-:W-:Y:S02]  /*1d20*/  P2R R67, PR, RZ, 0x2 ;  /* 0x00000002ff437803 */ /* 0x000fe40000000000 */
[----:B------:R-:W-:-:S04]  /*1d30*/  ISETP.NE.AND P1, PT, R47, RZ, PT ;  /* 0x000000ff2f00720c */ /* 0x000fc80003f25270 */
[----:B------:R-:W-:Y:S02]  /*1d40*/  P2R R47, PR, RZ, 0x2 ;  /* 0x00000002ff2f7803 */ /* 0x000fe40000000000 */
[----:B--2---:R-:W-:Y:S02]  /*1d50*/  SEL R7, R7, 0xff800000, !P5 ;  /* 0xff80000007077807 */ /* 0x004fe40006800000 */
[----:B------:R-:W-:Y:S02]  /*1d60*/  SEL R4, R4, 0xff800000, !P5 ;  /* 0xff80000004047807 */ /* 0x000fe40006800000 */
[-C--:B------:R-:W-:Y:S02]  /*1d70*/  FSETP.NAN.AND P4, PT, R7, R7.reuse, PT ;  /* 0x000000070700720b */ /* 0x080fe40003f88000 */
[----:B------:R-:W-:Y:S02]  /*1d80*/  FSETP.NAN.AND P6, PT, R4, R4, PT ;  /* 0x000000040400720b */ /* 0x000fe40003fc8000 */
[----:B------:R-:W-:-:S02]  /*1d90*/  FSETP.GEU.AND P3, PT, R65, R7, PT ;  /* 0x000000074100720b */ /* 0x000fc40003f6e000 */
[----:B------:R-:W-:-:S07]  /*1da0*/  SEL R5, R5, 0xff800000, !P5 ;  /* 0xff80000005057807 */ /* 0x000fce0006800000 */
[----:B------:R-:W-:Y:S02]  /*1db0*/  @!P4 SEL R7, R7, R65, !P3 ;  /* 0x000000410707c207 */ /* 0x000fe40005800000 */
[----:B------:R-:W-:Y:S02]  /*1dc0*/  FSETP.GEU.AND P4, PT, R57, R4, PT ;  /* 0x000000043900720b */ /* 0x000fe40003f8e000 */
[----:B------:R-:W-:Y:S02]  /*1dd0*/  SEL R6, R6, 0xff800000, !P5 ;  /* 0xff80000006067807 */ /* 0x000fe40006800000 */
[----:B------:R-:W-:Y:S02]  /*1de0*/  @!P6 SEL R4, R4, R57, !P4 ;  /* 0x000000390404e207 */ /* 0x000fe40006000000 */
[----:B------:R-:W-:Y:S02]  /*1df0*/  FSETP.NAN.AND P6, PT, R5, R5, PT ;  /* 0x000000050500720b */ /* 0x000fe40003fc8000 */
[----:B------:R-:W-:-:S02]  /*1e00*/  FSETP.NAN.AND P1, PT, R6, R6, PT ;  /* 0x000000060600720b */ /* 0x000fc40003f28000 */
[----:B------:R-:W-:-:S09]  /*1e10*/  FSETP.GEU.AND P5, PT, R56, R5, PT ;  /* 0x000000053800720b */ /* 0x000fd20003fae000 */
[----:B------:R-:W-:Y:S02]  /*1e20*/  @!P6 SEL R5, R5, R56, !P5 ;  /* 0x000000380505e207 */ /* 0x000fe40006800000 */
[----:B------:R-:W-:-:S04]  /*1e30*/  FSETP.GEU.AND P6, PT, R58, R6, PT ;  /* 0x000000063a00720b */ /* 0x000fc80003fce000 */
[----:B------:R-:W-:Y:S02]  /*1e40*/  @!P1 SEL R6, R6, R58, !P6 ;  /* 0x0000003a06069207 */ /* 0x000fe40007000000 */
[----:B------:R-:W-:-:S04]  /*1e50*/  ISETP.NE.AND P1, PT, R47, RZ, PT ;  /* 0x000000ff2f00720c */ /* 0x000fc80003f25270 */
[----:B------:R-:W-:Y:S02]  /*1e60*/  SEL R3, RZ, 0x1, !P1 ;  /* 0x00000001ff037807 */ /* 0x000fe40004800000 */
        /* <DEDUP_REMOVED lines=15> */
[----:B------:R-:W-:Y:S02]  /*1f60*/  SEL R9, R3, 0x2, P1 ;  /* 0x0000000203097807 */ /* 0x000fe40000800000 */
[----:B------:R-:W-:-:S04]  /*1f70*/  ISETP.NE.AND P1, PT, R10, RZ, PT ;  /* 0x000000ff0a00720c */ /* 0x000fc80003f25270 */
[----:B------:R-:W-:Y:S02]  /*1f80*/  SEL R58, R58, 0x2, P1 ;  /* 0x000000023a3a7807 */ /* 0x000fe40000800000 */
[----:B------:R-:W-:-:S04]  /*1f90*/  ISETP.NE.AND P1, PT, R11, RZ, PT ;  /* 0x000000ff0b00720c */ /* 0x000fc80003f25270 */
[----:B------:R-:W-:Y:S02]  /*1fa0*/  SEL R65, R65, 0x2, P1 ;  /* 0x0000000241417807 */ /* 0x000fe40000800000 */
[----:B------:R-:W-:-:S04]  /*1fb0*/  ISETP.NE.AND P1, PT, R64, RZ, PT ;  /* 0x000000ff4000720c */ /* 0x000fc80003f25270 */
[----:B------:R-:W-:Y:S02]  /*1fc0*/  SEL R14, R18, 0x2, P1 ;  /* 0x00000002120e7807 */ /* 0x000fe40000800000 */
[----:B------:R-:W-:Y:S02]  /*1fd0*/  ISETP.NE.AND P1, PT, R12, RZ, PT ;  /* 0x000000ff0c00720c */ /* 0x000fe40003f25270 */
[----:B------:R-:W-:Y:S02]  /*1fe0*/  P2R R47, PR, RZ, 0x40 ;  /* 0x00000040ff2f7803 */ /* 0x000fe40000000000 */
[----:B------:R-:W-:Y:S02]  /*1ff0*/  SEL R3, R17, 0x2, P1 ;  /* 0x0000000211037807 */ /* 0x000fe40000800000 */
[----:B------:R-:W-:Y:S02]  /*2000*/  ISETP.NE.AND P1, PT, R13, RZ, PT ;  /* 0x000000ff0d00720c */ /* 0x000fe40003f25270 */
[----:B------:R-:W-:-:S02]  /*2010*/  ISETP.NE.AND P6, PT, R74, RZ, PT ;  /* 0x000000ff4a00720c */ /* 0x000fc40003fc5270 */
[----:B------:R-:W-:Y:S02]  /*2020*/  SEL R10, R16, 0x2, P1 ;  /* 0x00000002100a7807 */ /* 0x000fe40000800000 */
[----:B------:R-:W-:Y:S02]  /*2030*/  ISETP.NE.AND P1, PT, R8, RZ, PT ;  /* 0x000000ff0800720c */ /* 0x000fe40003f25270 */
[----:B------:R-:W-:Y:S02]  /*2040*/  SEL R8, R66, 0x2, P6 ;  /* 0x0000000242087807 */ /* 0x000fe40003000000 */
[----:B------:R-:W-:Y:S02]  /*2050*/  ISETP.NE.AND P6, PT, R46, RZ, PT ;  /* 0x000000ff2e00720c */ /* 0x000fe40003fc5270 */
[----:B------:R-:W-:Y:S02]  /*2060*/  SEL R11, R15, 0x2, P1 ;  /* 0x000000020f0b7807 */ /* 0x000fe40000800000 */
[----:B------:R-:W-:-:S02]  /*2070*/  P2R R15, PR, RZ, 0x40 ;  /* 0x00000040ff0f7803 */ /* 0x000fc40000000000 */
[----:B------:R-:W-:-:S04]  /*2080*/  ISETP.NE.AND P6, PT, R51, RZ, PT ;  /* 0x000000ff3300720c */ /* 0x000fc80003fc5270 */
[----:B------:R-:W-:Y:S02]  /*2090*/  P2R R16, PR, RZ, 0x40 ;  /* 0x00000040ff107803 */ /* 0x000fe40000000000 */
[----:B------:R-:W-:-:S04]  /*20a0*/  ISETP.NE.AND P6, PT, R50, RZ, PT ;  /* 0x000000ff3200720c */ /* 0x000fc80003fc5270 */
[----:B------:R-:W-:Y:S02]  /*20b0*/  P2R R17, PR, RZ, 0x40 ;  /* 0x00000040ff117803 */ /* 0x000fe40000000000 */
[----:B------:R-:W-:-:S04]  /*20c0*/  ISETP.NE.AND P6, PT, R44, RZ, PT ;  /* 0x000000ff2c00720c */ /* 0x000fc80003fc5270 */
[----:B------:R-:W-:Y:S02]  /*20d0*/  P2R R18, PR, RZ, 0x40 ;  /* 0x00000040ff127803 */ /* 0x000fe40000000000 */
[----:B------:R-:W-:Y:S02]  /*20e0*/  ISETP.NE.AND P6, PT, R45, RZ, PT ;  /* 0x000000ff2d00720c */ /* 0x000fe40003fc5270 */
[----:B------:R-:W-:Y:S02]  /*20f0*/  SEL R14, R14, 0x3, P0 ;  /* 0x000000030e0e7807 */ /* 0x000fe40000000000 */
[----:B------:R-:W-:Y:S02]  /*2100*/  ISETP.NE.AND P0, PT, R24, RZ, PT ;  /* 0x000000ff1800720c */ /* 0x000fe40003f05270 */
        /* <DEDUP_REMOVED lines=27> */
[----:B------:R-:W-:Y:S02]  /*22c0*/  P2R R28, PR, RZ, 0x40 ;  /* 0x00000040ff1c7803 */ /* 0x000fe40000000000 */
[----:B------:R-:W-:Y:S02]  /*22d0*/  ISETP.NE.AND P6, PT, R27, RZ, PT ;  /* 0x000000ff1b00720c */ /* 0x000fe40003fc5270 */
[----:B------:R-:W-:-:S02]  /*22e0*/  ISETP.NE.AND P4, PT, R72, RZ, PT ;  /* 0x000000ff4800720c */ /* 0x000fc40003f85270 */
[----:B------:R-:W-:Y:S02]  /*22f0*/  P2R R2, PR, RZ, 0x8 ;  /* 0x00000008ff027803 */ /* 0x000fe40000000000 */
[----:B------:R-:W-:Y:S02]  /*2300*/  ISETP.NE.AND P3, PT, R71, RZ, PT ;  /* 0x000000ff4700720c */ /* 0x000fe40003f65270 */
[----:B------:R-:W-:Y:S02]  /*2310*/  P2R R27, PR, RZ, 0x40 ;  /* 0x00000040ff1b7803 */ /* 0x000fe40000000000 */
[----:B------:R-:W-:Y:S02]  /*2320*/  SEL R12, R58, 0x3, P4 ;  /* 0x000000033a0c7807 */ /* 0x000fe40002000000 */
[----:B------:R-:W-:Y:S02]  /*2330*/  ISETP.NE.AND P6, PT, R26, RZ, PT ;  /* 0x000000ff1a00720c */ /* 0x000fe40003fc5270 */
[----:B------:R-:W-:-:S02]  /*2340*/  ISETP.NE.AND P4, PT, R70, RZ, PT ;  /* 0x000000ff4600720c */ /* 0x000fc40003f85270 */
[----:B------:R-:W-:Y:S02]  /*2350*/  SEL R13, R65, 0x3, P3 ;  /* 0x00000003410d7807 */ /* 0x000fe40001800000 */
[----:B------:R-:W-:Y:S02]  /*2360*/  ISETP.NE.AND P3, PT, R0, RZ, PT ;  /* 0x000000ff0000720c */ /* 0x000fe40003f65270 */
[----:B------:R-:W-:Y:S02]  /*2370*/  ISETP.NE.AND P1, PT, R54, RZ, PT ;  /* 0x000000ff3600720c */ /* 0x000fe40003f25270 */
[----:B------:R-:W-:Y:S02]  /*2380*/  P2R R0, PR, RZ, 0x40 ;  /* 0x00000040ff007803 */ /* 0x000fe40000000000 */
[----:B------:R-:W-:Y:S02]  /*2390*/  P2R R56, PR, RZ, 0x20 ;  /* 0x00000020ff387803 */ /* 0x000fe40000000000 */
[----:B------:R-:W-:-:S02]  /*23a0*/  P2R R54, PR, RZ, 0x10 ;  /* 0x00000010ff367803 */ /* 0x000fc40000000000 */
[----:B------:R-:W-:Y:S02]  /*23b0*/  ISETP.NE.AND P6, PT, R25, RZ, PT ;  /* 0x000000ff1900720c */ /* 0x000fe40003fc5270 */
[----:B------:R-:W-:Y:S02]  /*23c0*/  ISETP.NE.AND P5, PT, R73, RZ, PT ;  /* 0x000000ff4900720c */ /* 0x000fe40003fa5270 */
[----:B------:R-:W-:Y:S02]  /*23d0*/  ISETP.NE.AND P4, PT, R69, RZ, PT ;  /* 0x000000ff4500720c */ /* 0x000fe40003f85270 */
[----:B------:R-:W-:Y:S02]  /*23e0*/  SEL R12, R12, 0x4, P6 ;  /* 0x000000040c0c7807 */ /* 0x000fe40003000000 */
[----:B------:R-:W-:Y:S02]  /*23f0*/  SEL R9, R9, 0x3, P5 ;  /* 0x0000000309097807 */ /* 0x000fe40002800000 */
[----:B------:R-:W-:-:S02]  /*2400*/  SEL R10, R10, 0x3, P4 ;  /* 0x000000030a0a7807 */ /* 0x000fc40002000000 */
[----:B------:R-:W-:Y:S02]  /*2410*/  ISETP.NE.AND P6, PT, R0, RZ, PT ;  /* 0x000000ff0000720c */ /* 0x000fe40003fc5270 */
[----:B------:R-:W-:Y:S02]  /*2420*/  ISETP.NE.AND P4, PT, R54, RZ, PT ;  /* 0x000000ff3600720c */ /* 0x000fe40003f85270 */
[----:B------:R-:W-:Y:S02]  /*2430*/  SEL R9, R9, 0x4, P6 ;  /* 0x0000000409097807 */ /* 0x000fe40003000000 */
[----:B------:R-:W-:Y:S02]  /*2440*/  SEL R3, R3, 0x3, P4 ;  /* 0x0000000303037807 */ /* 0x000fe40002000000 */
[----:B------:R-:W-:-:S04]  /*2450*/  ISETP.NE.AND P6, PT, R27, RZ, PT ;  /* 0x000000ff1b00720c */ /* 0x000fc80003fc5270 */
[----:B------:R-:W-:Y:S02]  /*2460*/  SEL R3, R3, 0x4, P6 ;  /* 0x0000000403037807 */ /* 0x000fe40003000000 */
[----:B------:R-:W-:Y:S02]  /*2470*/  ISETP.NE.AND P6, PT, R28, RZ, PT ;  /* 0x000000ff1c00720c */ /* 0x000fe40003fc5270 */
[----:B------:R-:W-:Y:S02]  /*2480*/  SEL R11, R11, 0x3, P2 ;  /* 0x000000030b0b7807 */ /* 0x000fe40001000000 */
[----:B------:R-:W-:Y:S02]  /*2490*/  SEL R0, R10, 0x4, P6 ;  /* 0x000000040a007807 */ /* 0x000fe40003000000 */
[----:B------:R-:W-:Y:S02]  /*24a0*/  ISETP.NE.AND P6, PT, R29, RZ, PT ;  /* 0x000000ff1d00720c */ /* 0x000fe40003fc5270 */
[----:B------:R-:W-:-:S02]  /*24b0*/  SEL R8, R8, 0x3, P1 ;  /* 0x0000000308087807 */ /* 0x000fc40000800000 */
[----:B------:R-:W-:Y:S02]  /*24c0*/  SEL R11, R11, 0x4, P6 ;  /* 0x000000040b0b7807 */ /* 0x000fe40003000000 */
[----:B------:R-:W-:-:S04]  /*24d0*/  ISETP.NE.AND P6, PT, R30, RZ, PT ;  /* 0x000000ff1e00720c */ /* 0x000fc80003fc5270 */
        /* <DEDUP_REMOVED lines=22> */
[----:B------:R-:W-:Y:S02]  /*2640*/  ISETP.NE.AND P2, PT, R53, RZ, PT ;  /* 0x000000ff3500720c */ /* 0x000fe40003f45270 */
[----:B------:R-:W-:Y:S02]  /*2650*/  SEL R13, R13, 0x6, P6 ;  /* 0x000000060d0d7807 */ /* 0x000fe40003000000 */
[----:B------:R-:W-:Y:S02]  /*2660*/  ISETP.NE.AND P3, PT, R40, RZ, PT ;  /* 0x000000ff2800720c */ /* 0x000fe40003f65270 */
[----:B------:R-:W-:-:S02]  /*2670*/  SEL R13, R13, 0x7, P2 ;  /* 0x000000070d0d7807 */ /* 0x000fc40001000000 */
[----:B------:R-:W-:Y:S02]  /*2680*/  ISETP.NE.AND P6, PT, R24, RZ, PT ;  /* 0x000000ff1800720c */ /* 0x000fe40003fc5270 */
[----:B------:R-:W-:Y:S02]  /*2690*/  SEL R24, R13, 0x8, P3 ;  /* 0x000000080d187807 */ /* 0x000fe40001800000 */
[----:B------:R-:W-:Y:S02]  /*26a0*/  ISETP.NE.AND P3, PT, R2, RZ, PT ;  /* 0x000000ff0200720c */ /* 0x000fe40003f65270 */
[----:B------:R-:W1:Y:S01]  /*26b0*/  S2R R2, SR_TID.X ;  /* 0x0000000000027919 */ /* 0x000e620000002100 */
[----:B------:R-:W2:Y:S01]  /*26c0*/  S2R R68, SR_TID.X ;  /* 0x0000000000447919 */ /* 0x000ea20000002100 */
[----:B----4-:R-:W-:Y:S01]  /*26d0*/  UPRMT UR4, UR5, 0x654, UR4 ;  /* 0x0000065405047896 */ /* 0x010fe20008000004 */
[----:B------:R-:W-:Y:S02]  /*26e0*/  SEL R9, R9, 0x6, P6 ;  /* 0x0000000609097807 */ /* 0x000fe40003000000 */
[----:B------:R-:W-:-:S04]  /*26f0*/  ISETP.NE.AND P6, PT, R18, RZ, PT ;  /* 0x000000ff1200720c */ /* 0x000fc80003fc5270 */
[----:B------:R-:W-:Y:S01]  /*2700*/  SEL R12, R12, 0x6, P6 ;  /* 0x000000060c0c7807 */ /* 0x000fe20003000000 */
[----:B-1----:R-:W-:-:S05]  /*2710*/  IMAD.SHL.U32 R3, R2, 0x8, RZ ;  /* 0x0000000802037824 */ /* 0x002fca00078e00ff */
[----:B------:R-:W-:-:S04]  /*2720*/  LOP3.LUT R3, R3, 0x3f8, RZ, 0xc0, !PT ;  /* 0x000003f803037812 */ /* 0x000fc800078ec0ff */
[----:B------:R-:W-:-:S05]  /*2730*/  LEA R29, R3, UR4, 0x2 ;  /* 0x00000004031d7c11 */ /* 0x000fca000f8e10ff */
[----:B------:R-:W-:Y:S04]  /*2740*/  STS.128 [R29], R20 ;  /* 0x000000141d007388 */ /* 0x000fe80000000c00 */
[----:B------:R1:W-:Y:S01]  /*2750*/  STS.128 [R29+0x10], R4 ;  /* 0x000010041d007388 */ /* 0x0003e20000000c00 */
[----:B------:R-:W-:Y:S01]  /*2760*/  BAR.SYNC.DEFER_BLOCKING 0x0 ;  /* 0x0000000000007b1d */ /* 0x000fe20000010000 */
[----:B------:R-:W-:Y:S01]  /*2770*/  ISETP.NE.AND P6, PT, R17, RZ, PT ;  /* 0x000000ff1100720c */ /* 0x000fe20003fc5270 */
[----:B--2---:R-:W-:Y:S01]  /*2780*/  IMAD.SHL.U32 R2, R68, 0x4, RZ ;  /* 0x0000000444027824 */ /* 0x004fe200078e00ff */
[----:B------:R-:W-:Y:S02]  /*2790*/  ISETP.NE.AND P5, PT, R52, RZ, PT ;  /* 0x000000ff3400720c */ /* 0x000fe40003fa5270 */
[----:B------:R-:W-:-:S02]  /*27a0*/  SEL R11, R11, 0x6, P6 ;  /* 0x000000060b0b7807 */ /* 0x000fc40003000000 */
[----:B------:R-:W-:Y:S02]  /*27b0*/  ISETP.NE.AND P6, PT, R16, RZ, PT ;  /* 0x000000ff1000720c */ /* 0x000fe40003fc5270 */
[----:B------:R-:W-:Y:S02]  /*27c0*/  ISETP.NE.AND P1, PT, R55, RZ, PT ;  /* 0x000000ff3700720c */ /* 0x000fe40003f25270 */
[----:B------:R-:W-:Y:S02]  /*27d0*/  SEL R8, R8, 0x6, P6 ;  /* 0x0000000608087807 */ /* 0x000fe40003000000 */
[----:B------:R-:W-:Y:S02]  /*27e0*/  ISETP.NE.AND P4, PT, R39, RZ, PT ;  /* 0x000000ff2700720c */ /* 0x000fe40003f85270 */
[----:B------:R-:W-:Y:S02]  /*27f0*/  ISETP.NE.AND P0, PT, R41, RZ, PT ;  /* 0x000000ff2900720c */ /* 0x000fe40003f05270 */
[----:B------:R-:W-:-:S02]  /*2800*/  ISETP.NE.AND P6, PT, R15, RZ, PT ;  /* 0x000000ff0f00720c */ /* 0x000fc40003fc5270 */
[----:B------:R-:W-:Y:S02]  /*2810*/  SEL R12, R12, 0x7, P5 ;  /* 0x000000070c0c7807 */ /* 0x000fe40002800000 */
[----:B------:R-:W-:Y:S02]  /*2820*/  SEL R14, R14, 0x7, P1 ;  /* 0x000000070e0e7807 */ /* 0x000fe40000800000 */
[----:B------:R-:W-:Y:S02]  /*2830*/  ISETP.NE.AND P2, PT, R59, RZ, PT ;  /* 0x000000ff3b00720c */ /* 0x000fe40003f45270 */
[----:B------:R-:W-:Y:S02]  /*2840*/  LOP3.LUT R16, R2, 0x1fc, RZ, 0xc0, !PT ;  /* 0x000001fc02107812 */ /* 0x000fe400078ec0ff */
[----:B------:R-:W-:Y:S01]  /*2850*/  SEL R9, R9, 0x7, P6 ;  /* 0x0000000709097807 */ /* 0x000fe20003000000 */
[----:B------:R-:W2:Y:S01]  /*2860*/  LDC.64 R2, c[0x0][0x218] ;  /* 0x00008600ff027b82 */ /* 0x000ea20000000a00 */
[----:B------:R-:W-:-:S02]  /*2870*/  SEL R8, R8, 0x7, P2 ;  /* 0x0000000708087807 */ /* 0x000fc40001000000 */
[----:B------:R-:W-:Y:S02]  /*2880*/  SEL R25, R14, 0x8, P4 ;  /* 0x000000080e197807 */ /* 0x000fe40002000000 */
[----:B------:R-:W-:Y:S02]  /*2890*/  SEL R18, R12, 0x8, P0 ;  /* 0x000000080c127807 */ /* 0x000fe40000000000 */
[----:B------:R-:W-:Y:S02]  /*28a0*/  ISETP.NE.AND P1, PT, R60, RZ, PT ;  /* 0x000000ff3c00720c */ /* 0x000fe40003f25270 */
[----:B------:R-:W-:Y:S02]  /*28b0*/  ISETP.NE.AND P4, PT, R57, RZ, PT ;  /* 0x000000ff3900720c */ /* 0x000fe40003f85270 */
[----:B------:R-:W-:Y:S02]  /*28c0*/  ISETP.NE.AND P0, PT, R63, RZ, PT ;  /* 0x000000ff3f00720c */ /* 0x000fe40003f05270 */
[----:B------:R-:W-:Y:S01]  /*28d0*/  LEA R30, R16, UR4, 0x2 ;  /* 0x00000004101e7c11 */ /* 0x000fe2000f8e10ff */
[----:B------:R-:W-:Y:S01]  /*28e0*/  ULDC.64 UR4, c[0x0][0x218] ;  /* 0x0000860000047ab9 */ /* 0x000fe20000000a00 */
[----:B------:R-:W-:-:S02]  /*28f0*/  SEL R27, R11, 0x7, P1 ;  /* 0x000000070b1b7807 */ /* 0x000fc40000800000 */
[----:B------:R-:W-:Y:S01]  /*2900*/  SEL R17, R9, 0x8, P0 ;  /* 0x0000000809117807 */ /* 0x000fe20000000000 */
[----:B------:R-:W-:Y:S01]  /*2910*/  LDS.128 R12, [R30+0x800] ;  /* 0x000800001e0c7984 */ /* 0x000fe20000000c00 */
[----:B------:R-:W-:-:S03]  /*2920*/  SEL R28, R8, 0x8, P4 ;  /* 0x00000008081c7807 */ /* 0x000fc60002000000 */
[----:B------:R-:W3:Y:S01]  /*2930*/  LDS.128 R8, [R30] ;  /* 0x000000001e087984 */ /* 0x000ee20000000c00 */
[----:B------:R-:W-:Y:S02]  /*2940*/  ISETP.NE.AND P1, PT, R49, RZ, PT ;  /* 0x000000ff3100720c */ /* 0x000fe40003f25270 */
[----:B------:R-:W-:Y:S02]  /*2950*/  ISETP.NE.AND P4, PT, R48, RZ, PT ;  /* 0x000000ff3000720c */ /* 0x000fe40003f85270 */
[----:B------:R-:W-:Y:S02]  /*2960*/  ISETP.NE.AND P2, PT, R62, RZ, PT ;  /* 0x000000ff3e00720c */ /* 0x000fe40003f45270 */
[----:B------:R-:W-:Y:S02]  /*2970*/  ISETP.NE.AND P0, PT, R61, RZ, PT ;  /* 0x000000ff3d00720c */ /* 0x000fe40003f05270 */
[----:B------:R-:W-:Y:S02]  /*2980*/  SEL R26, R26, 0x6, P4 ;  /* 0x000000061a1a7807 */ /* 0x000fe40002000000 */
[----:B------:R-:W-:-:S02]  /*2990*/  SEL R0, R0, 0x6, P1 ;  /* 0x0000000600007807 */ /* 0x000fc40000800000 */
[----:B------:R-:W-:Y:S02]  /*29a0*/  ISETP.NE.AND P6, PT, R47, RZ, PT ;  /* 0x000000ff2f00720c */ /* 0x000fe40003fc5270 */
[----:B------:R-:W-:Y:S02]  /*29b0*/  ISETP.NE.AND P5, PT, R56, RZ, PT ;  /* 0x000000ff3800720c */ /* 0x000fe40003fa5270 */
[----:B------:R-:W-:Y:S02]  /*29c0*/  SEL R26, R26, 0x7, P2 ;  /* 0x000000071a1a7807 */ /* 0x000fe40001000000 */
[----:B------:R-:W-:Y:S02]  /*29d0*/  SEL R0, R0, 0x7, P0 ;  /* 0x0000000700007807 */ /* 0x000fe40000000000 */
[----:B-1----:R-:W-:Y:S02]  /*29e0*/  LOP3.LUT R5, R75, R16, RZ, 0xfc, !PT ;  /* 0x000000104b057212 */ /* 0x002fe400078efcff */
[----:B------:R-:W-:-:S02]  /*29f0*/  SEL R27, R27, 0x8, P5 ;  /* 0x000000081b1b7807 */ /* 0x000fc40002800000 */
[----:B------:R-:W-:Y:S02]  /*2a00*/  SEL R26, R26, 0x8, P3 ;  /* 0x000000081a1a7807 */ /* 0x000fe40001800000 */
[----:B------:R-:W-:Y:S02]  /*2a10*/  SEL R7, R0, 0x8, P6 ;  /* 0x0000000800077807 */ /* 0x000fe40003000000 */
[----:B------:R-:W-:Y:S02]  /*2a20*/  PRMT R24, R25, 0x3340, R24 ;  /* 0x0000334019187816 */ /* 0x000fe40000000018 */
[----:B------:R-:W-:Y:S02]  /*2a30*/  SHF.R.S32.HI R0, RZ, 0x1f, R75 ;  /* 0x0000001fff007819 */ /* 0x000fe4000001144b */
[----:B------:R-:W-:Y:S02]  /*2a40*/  LEA R4, P0, R5, UR4, 0x2 ;  /* 0x0000000405047c11 */ /* 0x000fe4000f8010ff */
[----:B------:R-:W-:-:S02]  /*2a50*/  PRMT R17, R18, 0x3340, R17 ;  /* 0x0000334012117816 */ /* 0x000fc40000000011 */
[----:B------:R-:W-:Y:S02]  /*2a60*/  PRMT R28, R28, 0x3340, R27 ;  /* 0x000033401c1c7816 */ /* 0x000fe4000000001b */
[----:B------:R-:W-:Y:S02]  /*2a70*/  IADD3 R6, P1, R19, UR8, RZ ;  /* 0x0000000813067c10 */ /* 0x000fe4000ff3e0ff */
[----:B------:R-:W-:Y:S01]  /*2a80*/  PRMT R25, R7, 0x3340, R26 ;  /* 0x0000334007197816 */ /* 0x000fe2000000001a */
[C---:B--2---:R-:W-:Y:S01]  /*2a90*/  IMAD.WIDE R2, R5.reuse, 0x4, R2 ;  /* 0x0000000405027825 */ /* 0x044fe200078e0202 */
[----:B------:R-:W-:Y:S02]  /*2aa0*/  LEA.HI.X R5, R5, UR5, R0, 0x2, P0 ;  /* 0x0000000505057c11 */ /* 0x000fe400080f1400 */
[----:B------:R-:W-:Y:S02]  /*2ab0*/  LEA.HI.X.SX32 R7, R19, UR9, 0x1, P1 ;  /* 0x0000000913077c11 */ /* 0x000fe400088f0eff */
[----:B------:R-:W-:-:S02]  /*2ac0*/  PRMT R24, R24, 0x5410, R17 ;  /* 0x0000541018187816 */ /* 0x000fc40000000011 */
[----:B------:R-:W-:Y:S01]  /*2ad0*/  PRMT R25, R28, 0x5410, R25 ;  /* 0x000054101c197816 */ /* 0x000fe20000000019 */
[----:B---3--:R-:W-:Y:S04]  /*2ae0*/  STG.E.128 desc[UR6][R2.64], R8 ;  /* 0x0000000802007986 */ /* 0x008fe8000c101d06 */
[----:B------:R-:W-:Y:S04]  /*2af0*/  STG.E.128 desc[UR6][R4.64+0x800], R12 ;  /* 0x0008000c04007986 */ /* 0x000fe8000c101d06 */
[----:B------:R-:W-:Y:S01]  /*2b00*/  STG.E.64 desc[UR6][R6.64], R24 ;  /* 0x0000001806007986 */ /* 0x000fe2000c101b06 */
[----:B------:R-:W-:Y:S05]  /*2b10*/  EXIT ;  /* 0x000000000000794d */ /* 0x000fea0003800000 */
.L_x_0:
[----:B------:R-:W-:-:S00]  /*2b20*/  BRA `(.L_x_0) ;  /* 0xfffffffc00fc7947 */ /* 0x000fc0000383ffff */
[----:B------:R-:W-:-:S00]  /*2b30*/  NOP ;  /* 0x0000000000007918 */ /* 0x000fc00000000000 */
        /* <DEDUP_REMOVED lines=12> */
.L_x_1:


//--------------------- .nv.shared.triton_poi_fused_max_pool2d_with_indices_39 --------------------------
	.section	.nv.shared.triton_poi_fused_max_pool2d_with_indices_39,"aw",@nobits
	.sectionflags	@""
	.align	16
	.zero		1024


//--------------------- .nv.constant0.triton_poi_fused_max_pool2d_with_indices_39 --------------------------
	.section	.nv.constant0.triton_poi_fused_max_pool2d_with_indices_39,"a",@progbits
	.sectionflags	@""
	.align	4
.nv.constant0.triton_poi_fused_max_pool2d_with_indices_39:
	.zero		556
